// auto-generated by cutlass_sweep.gemm — config: {"arch": "sm_90", "cluster_m": 1, "cluster_n": 2, "dtype": "e4m3", "stages": 4, "tile_k": 32, "tile_m": 64, "tile_n": 64}
#include "cutlass/cutlass.h"
#include "cutlass/gemm/collective/collective_builder.hpp"
#include "cutlass/gemm/device/gemm_universal_adapter.h"
#include "cutlass/gemm/kernel/gemm_universal.hpp"
#include "cutlass/epilogue/collective/collective_builder.hpp"

using ElemA = cutlass::float_e4m3_t;
using ElemB = cutlass::float_e4m3_t;
using ElemCD = cutlass::float_e4m3_t;
using Acc  = float;
using TileShape    = cute::Shape<cute::_64, cute::_64, cute::_32>;
using ClusterShape = cute::Shape<cute::_1, cute::_2, cute::_1>;

using CollectiveEpilogue = typename cutlass::epilogue::collective::CollectiveBuilder<
    cutlass::arch::Sm90, cutlass::arch::OpClassTensorOp,
    TileShape, ClusterShape,
    cutlass::epilogue::collective::EpilogueTileAuto,
    Acc, Acc,
    ElemCD, cutlass::layout::RowMajor, 128 / cutlass::sizeof_bits<ElemCD>::value,
    ElemCD, cutlass::layout::RowMajor, 128 / cutlass::sizeof_bits<ElemCD>::value,
    cutlass::epilogue::collective::EpilogueScheduleAuto
  >::CollectiveOp;

using CollectiveMainloop = typename cutlass::gemm::collective::CollectiveBuilder<
    cutlass::arch::Sm90, cutlass::arch::OpClassTensorOp,
    ElemA, cutlass::layout::RowMajor, 128 / cutlass::sizeof_bits<ElemA>::value,
    ElemB, cutlass::layout::ColumnMajor, 128 / cutlass::sizeof_bits<ElemB>::value,
    Acc,
    TileShape, ClusterShape,
    cutlass::gemm::collective::StageCount<4>,
    cutlass::gemm::collective::KernelScheduleAuto
  >::CollectiveOp;

using GemmKernel = cutlass::gemm::kernel::GemmUniversal<
    cute::Shape<int,int,int,int>,
    CollectiveMainloop,
    CollectiveEpilogue
>;
using Gemm = cutlass::gemm::device::GemmUniversalAdapter<GemmKernel>;

// Force the device kernel symbol into the cubin without needing a host main.
auto* _anchor = &cutlass::device_kernel<GemmKernel>;


// ===== COMPILED SASS (sm_90a) =====

	.target	sm_90a

	.elftype	@"ET_EXEC"


//--------------------- .note.nv.tkinfo           --------------------------
	.section	.note.nv.tkinfo,"",@"SHT_NOTE"
	.sectionflags	@"SHF_NOTE_NV_TKINFO"
	.tkinfo
        /*0018*/ 	.word	0x00000002
        /*0030*/ 	.string	""
        /*0030*/ 	.string	"ptxas"
        /*0030*/ 	.string	"Cuda compilation tools, release 13.0, V13.0.88"
        /*0030*/ 	.string	"Build cuda_13.0.r13.0/compiler.36424714_0"
        /*0030*/ 	.string	"-arch sm_90a -m 64 "



//--------------------- .note.nv.cuinfo           --------------------------
	.section	.note.nv.cuinfo,"",@"SHT_NOTE"
	.sectionflags	@"SHF_NOTE_NV_CUINFO"
        /*0018*/ 	.short	0x0002
        /*001a*/ 	.short	0x005a
        /*001c*/ 	.short	0x0082
	.zero		2


//--------------------- .nv.info                  --------------------------
	.section	.nv.info,"",@"SHT_CUDA_INFO"
	.align	4


	//----- nvinfo : EIATTR_REGCOUNT
	.align		4
        /*0000*/ 	.byte	0x04, 0x2f
        /*0002*/ 	.short	(.L_12 - .L_11)
	.align		4
.L_11:
        /*0004*/ 	.word	index@(_ZN7cutlass13device_kernelINS_4gemm6kernel13GemmUniversalIN4cute5tupleIJiiiiEEENS1_10collective13CollectiveMmaINS1_37MainloopSm90TmaGmmaWarpSpecializedFP8ILi4ENS5_IJNS4_1CILi1EEENSA_ILi2EEESB_EEENS1_32KernelTmaWarpSpecializedPingpongEEENS5_IJNSA_ILi64EEESG_NSA_ILi32EEEEEENS_12float_e4m3_tENS5_IJlSB_lEEESJ_SK_NS4_8TiledMMAINS4_8MMA_AtomIJNS4_4SM904GMMA30MMA_64x64x32_F32E4M3E4M3_SS_TNILNSO_7ScaleInE1ELSQ_1EEEEEENS4_6LayoutINS5_IJSB_SB_SB_EEENS5_IJNSA_ILi0EEESV_SV_EEEEENS5_IJNS4_10UnderscoreESY_SY_EEEEENS4_23SM90_TMA_LOAD_MULTICASTENS4_14ComposedLayoutINS4_7SwizzleILi1ELi4ELi3EEENS4_18smem_ptr_flag_bitsILi8EEENST_INS5_IJNSA_ILi8EEESH_EEENS5_IJSH_SB_EEEEEEEvNS4_8identityENS4_13SM90_TMA_LOADES1B_vS1C_EENS_8epilogue10collective6detail29Sm90TmaWarpSpecializedAdapterINS1G_15DefaultEpilogueISJ_SK_SK_NS1F_6thread17LinearCombinationISJ_Li1EffLNS1K_9ScaleType4KindE0ELNS_15FloatRoundStyleE2ESJ_EENS1_15EpilogueDefaultEEEEEvvEEEEvNT_6ParamsE)
        /*0008*/ 	.word	0x000000a8


	//----- nvinfo : EIATTR_FRAME_SIZE
	.align		4
.L_12:
        /*000c*/ 	.byte	0x04, 0x11
        /*000e*/ 	.short	(.L_14 - .L_13)
	.align		4
.L_13:
        /*0010*/ 	.word	index@(_ZN7cutlass13device_kernelINS_4gemm6kernel13GemmUniversalIN4cute5tupleIJiiiiEEENS1_10collective13CollectiveMmaINS1_37MainloopSm90TmaGmmaWarpSpecializedFP8ILi4ENS5_IJNS4_1CILi1EEENSA_ILi2EEESB_EEENS1_32KernelTmaWarpSpecializedPingpongEEENS5_IJNSA_ILi64EEESG_NSA_ILi32EEEEEENS_12float_e4m3_tENS5_IJlSB_lEEESJ_SK_NS4_8TiledMMAINS4_8MMA_AtomIJNS4_4SM904GMMA30MMA_64x64x32_F32E4M3E4M3_SS_TNILNSO_7ScaleInE1ELSQ_1EEEEEENS4_6LayoutINS5_IJSB_SB_SB_EEENS5_IJNSA_ILi0EEESV_SV_EEEEENS5_IJNS4_10UnderscoreESY_SY_EEEEENS4_23SM90_TMA_LOAD_MULTICASTENS4_14ComposedLayoutINS4_7SwizzleILi1ELi4ELi3EEENS4_18smem_ptr_flag_bitsILi8EEENST_INS5_IJNSA_ILi8EEESH_EEENS5_IJSH_SB_EEEEEEEvNS4_8identityENS4_13SM90_TMA_LOADES1B_vS1C_EENS_8epilogue10collective6detail29Sm90TmaWarpSpecializedAdapterINS1G_15DefaultEpilogueISJ_SK_SK_NS1F_6thread17LinearCombinationISJ_Li1EffLNS1K_9ScaleType4KindE0ELNS_15FloatRoundStyleE2ESJ_EENS1_15EpilogueDefaultEEEEEvvEEEEvNT_6ParamsE)
        /*0014*/ 	.word	0x00000000


	//----- nvinfo : EIATTR_MIN_STACK_SIZE
	.align		4
.L_14:
        /*0018*/ 	.byte	0x04, 0x12
        /*001a*/ 	.short	(.L_16 - .L_15)
	.align		4
.L_15:
        /*001c*/ 	.word	index@(_ZN7cutlass13device_kernelINS_4gemm6kernel13GemmUniversalIN4cute5tupleIJiiiiEEENS1_10collective13CollectiveMmaINS1_37MainloopSm90TmaGmmaWarpSpecializedFP8ILi4ENS5_IJNS4_1CILi1EEENSA_ILi2EEESB_EEENS1_32KernelTmaWarpSpecializedPingpongEEENS5_IJNSA_ILi64EEESG_NSA_ILi32EEEEEENS_12float_e4m3_tENS5_IJlSB_lEEESJ_SK_NS4_8TiledMMAINS4_8MMA_AtomIJNS4_4SM904GMMA30MMA_64x64x32_F32E4M3E4M3_SS_TNILNSO_7ScaleInE1ELSQ_1EEEEEENS4_6LayoutINS5_IJSB_SB_SB_EEENS5_IJNSA_ILi0EEESV_SV_EEEEENS5_IJNS4_10UnderscoreESY_SY_EEEEENS4_23SM90_TMA_LOAD_MULTICASTENS4_14ComposedLayoutINS4_7SwizzleILi1ELi4ELi3EEENS4_18smem_ptr_flag_bitsILi8EEENST_INS5_IJNSA_ILi8EEESH_EEENS5_IJSH_SB_EEEEEEEvNS4_8identityENS4_13SM90_TMA_LOADES1B_vS1C_EENS_8epilogue10collective6detail29Sm90TmaWarpSpecializedAdapterINS1G_15DefaultEpilogueISJ_SK_SK_NS1F_6thread17LinearCombinationISJ_Li1EffLNS1K_9ScaleType4KindE0ELNS_15FloatRoundStyleE2ESJ_EENS1_15EpilogueDefaultEEEEEvvEEEEvNT_6ParamsE)
        /*0020*/ 	.word	0x00000000
.L_16:


//--------------------- .nv.compat                --------------------------
	.section	.nv.compat,"",@"SHT_CUDA_COMPAT_INFO"
	.align	4
        /*0000*/ 	.byte	0x02, 0x09, 0x01, 0x00, 0x02, 0x02, 0x04, 0x00, 0x02, 0x05, 0x05, 0x00, 0x03, 0x07, 0x01, 0x01
        /*0010*/ 	.byte	0x02, 0x03, 0x01, 0x00, 0x02, 0x06, 0x01, 0x00, 0x04, 0x0b, 0x08, 0x00, 0x00, 0x00, 0x00, 0x00
        /*0020*/ 	.byte	0x00, 0x00, 0x00, 0x00


//--------------------- .nv.info._ZN7cutlass13device_kernelINS_4gemm6kernel13GemmUniversalIN4cute5tupleIJiiiiEEENS1_10collective13CollectiveMmaINS1_37MainloopSm90TmaGmmaWarpSpecializedFP8ILi4ENS5_IJNS4_1CILi1EEENSA_ILi2EEESB_EEENS1_32KernelTmaWarpSpecializedPingpongEEENS5_IJNSA_ILi64EEESG_NSA_ILi32EEEEEENS_12float_e4m3_tENS5_IJlSB_lEEESJ_SK_NS4_8TiledMMAINS4_8MMA_AtomIJNS4_4SM904GMMA30MMA_64x64x32_F32E4M3E4M3_SS_TNILNSO_7ScaleInE1ELSQ_1EEEEEENS4_6LayoutINS5_IJSB_SB_SB_EEENS5_IJNSA_ILi0EEESV_SV_EEEEENS5_IJNS4_10UnderscoreESY_SY_EEEEENS4_23SM90_TMA_LOAD_MULTICASTENS4_14ComposedLayoutINS4_7SwizzleILi1ELi4ELi3EEENS4_18smem_ptr_flag_bitsILi8EEENST_INS5_IJNSA_ILi8EEESH_EEENS5_IJSH_SB_EEEEEEEvNS4_8identityENS4_13SM90_TMA_LOADES1B_vS1C_EENS_8epilogue10collective6detail29Sm90TmaWarpSpecializedAdapterINS1G_15DefaultEpilogueISJ_SK_SK_NS1F_6thread17LinearCombinationISJ_Li1EffLNS1K_9ScaleType4KindE0ELNS_15FloatRoundStyleE2ESJ_EENS1_15EpilogueDefaultEEEEEvvEEEEvNT_6ParamsE --------------------------
	.section	.nv.info._ZN7cutlass13device_kernelINS_4gemm6kernel13GemmUniversalIN4cute5tupleIJiiiiEEENS1_10collective13CollectiveMmaINS1_37MainloopSm90TmaGmmaWarpSpecializedFP8ILi4ENS5_IJNS4_1CILi1EEENSA_ILi2EEESB_EEENS1_32KernelTmaWarpSpecializedPingpongEEENS5_IJNSA_ILi64EEESG_NSA_ILi32EEEEEENS_12float_e4m3_tENS5_IJlSB_lEEESJ_SK_NS4_8TiledMMAINS4_8MMA_AtomIJNS4_4SM904GMMA30MMA_64x64x32_F32E4M3E4M3_SS_TNILNSO_7ScaleInE1ELSQ_1EEEEEENS4_6LayoutINS5_IJSB_SB_SB_EEENS5_IJNSA_ILi0EEESV_SV_EEEEENS5_IJNS4_10UnderscoreESY_SY_EEEEENS4_23SM90_TMA_LOAD_MULTICASTENS4_14ComposedLayoutINS4_7SwizzleILi1ELi4ELi3EEENS4_18smem_ptr_flag_bitsILi8EEENST_INS5_IJNSA_ILi8EEESH_EEENS5_IJSH_SB_EEEEEEEvNS4_8identityENS4_13SM90_TMA_LOADES1B_vS1C_EENS_8epilogue10collective6detail29Sm90TmaWarpSpecializedAdapterINS1G_15DefaultEpilogueISJ_SK_SK_NS1F_6thread17LinearCombinationISJ_Li1EffLNS1K_9ScaleType4KindE0ELNS_15FloatRoundStyleE2ESJ_EENS1_15EpilogueDefaultEEEEEvvEEEEvNT_6ParamsE,"",@"SHT_CUDA_INFO"
	.sectionflags	@""
	.align	4


	//----- nvinfo : EIATTR_CUDA_API_VERSION
	.align		4
        /*0000*/ 	.byte	0x04, 0x37
        /*0002*/ 	.short	(.L_18 - .L_17)
.L_17:
        /*0004*/ 	.word	0x00000082


	//----- nvinfo : EIATTR_KPARAM_INFO
	.align		4
.L_18:
        /*0008*/ 	.byte	0x04, 0x17
        /*000a*/ 	.short	(.L_20 - .L_19)
.L_19:
        /*000c*/ 	.word	0x00000000
        /*0010*/ 	.short	0x0000
        /*0012*/ 	.short	0x0070
        /*0014*/ 	.byte	0x00, 0xf0, 0x01, 0x10


	//----- nvinfo : EIATTR_SPARSE_MMA_MASK
	.align		4
.L_20:
        /*0018*/ 	.byte	0x03, 0x50
        /*001a*/ 	.short	0x0000


	//----- nvinfo : EIATTR_MAXREG_COUNT
	.align		4
        /*001c*/ 	.byte	0x03, 0x1b
        /*001e*/ 	.short	0x00a8


	//----- nvinfo : EIATTR_NUM_BARRIERS
	.align		4
        /*0020*/ 	.byte	0x02, 0x4c
        /*0022*/ 	.byte	0x01
	.zero		1


	//----- nvinfo : EIATTR_MERCURY_ISA_VERSION
	.align		4
        /*0024*/ 	.byte	0x03, 0x5f
        /*0026*/ 	.short	0x0101


	//----- nvinfo : EIATTR_INT_WARP_WIDE_INSTR_OFFSETS
	.align		4
        /*0028*/ 	.byte	0x04, 0x31
        /*002a*/ 	.short	(.L_22 - .L_21)


	//   ....[0]....
.L_21:
        /*002c*/ 	.word	0x00000590


	//   ....[1]....
        /*0030*/ 	.word	0x000005c0


	//   ....[2]....
        /*0034*/ 	.word	0x00000610


	//   ....[3]....
        /*0038*/ 	.word	0x00000690


	//   ....[4]....
        /*003c*/ 	.word	0x000006d0


	//   ....[5]....
        /*0040*/ 	.word	0x000006e0


	//   ....[6]....
        /*0044*/ 	.word	0x000007a0


	//   ....[7]....
        /*0048*/ 	.word	0x000007f0


	//   ....[8]....
        /*004c*/ 	.word	0x00002770


	//----- nvinfo : EIATTR_COOP_GROUP_MASK_REGIDS
	.align		4
.L_22:
        /*0050*/ 	.byte	0x04, 0x29
        /*0052*/ 	.short	(.L_24 - .L_23)


	//   ....[0]....
.L_23:
        /*0054*/ 	.word	0xffffffff


	//   ....[1]....
        /*0058*/ 	.word	0xffffffff


	//   ....[2]....
        /*005c*/ 	.word	0xffffffff


	//   ....[3]....
        /*0060*/ 	.word	0xffffffff


	//   ....[4]....
        /*0064*/ 	.word	0xffffffff


	//   ....[5]....
        /*0068*/ 	.word	0xffffffff


	//   ....[6]....
        /*006c*/ 	.word	0xffffffff


	//----- nvinfo : EIATTR_COOP_GROUP_INSTR_OFFSETS
	.align		4
.L_24:
        /*0070*/ 	.byte	0x04, 0x28
        /*0072*/ 	.short	(.L_26 - .L_25)


	//   ....[0]....
.L_25:
        /*0074*/ 	.word	0x00000050


	//   ....[1]....
        /*0078*/ 	.word	0x00000080


	//   ....[2]....
        /*007c*/ 	.word	0x00000180


	//   ....[3]....
        /*0080*/ 	.word	0x000003b0


	//   ....[4]....
        /*0084*/ 	.word	0x000003f0


	//   ....[5]....
        /*0088*/ 	.word	0x000004b0


	//   ....[6]....
        /*008c*/ 	.word	0x00000900


	//----- nvinfo : EIATTR_REG_RECONFIG
	.align		4
.L_26:
        /*0090*/ 	.byte	0x01, 0x54
	.zero		2


	//----- nvinfo : EIATTR_MBARRIER_INSTR_OFFSETS
	.align		4
        /*0094*/ 	.byte	0x04, 0x39
        /*0096*/ 	.short	(.L_28 - .L_27)


	//   ....[0]....
.L_27:
        /*0098*/ 	.word	0x00000320
        /*009c*/ 	.word	0x000000ff
        /*00a0*/ 	.word	0x00000000
        /*00a4*/ 	.short	0x0100
        /*00a6*/ 	.byte	0x0a
	.zero		1


	//   ....[1]....
        /*00a8*/ 	.word	0x00000330
        /*00ac*/ 	.word	0x000000ff
        /*00b0*/ 	.word	0x00000020
        /*00b4*/ 	.short	0x0100
        /*00b6*/ 	.byte	0x0a
	.zero		1


	//   ....[2]....
        /*00b8*/ 	.word	0x00000340
        /*00bc*/ 	.word	0x000000ff
        /*00c0*/ 	.word	0x00000008
        /*00c4*/ 	.short	0x0100
        /*00c6*/ 	.byte	0x0a
	.zero		1


	//   ....[3]....
        /*00c8*/ 	.word	0x00000350
        /*00cc*/ 	.word	0x000000ff
        /*00d0*/ 	.word	0x00000028
        /*00d4*/ 	.short	0x0100
        /*00d6*/ 	.byte	0x0a
	.zero		1


	//   ....[4]....
        /*00d8*/ 	.word	0x00000360
        /*00dc*/ 	.word	0x000000ff
        /*00e0*/ 	.word	0x00000010
        /*00e4*/ 	.short	0x0100
        /*00e6*/ 	.byte	0x0a
	.zero		1


	//   ....[5]....
        /*00e8*/ 	.word	0x00000370
        /*00ec*/ 	.word	0x000000ff
        /*00f0*/ 	.word	0x00000030
        /*00f4*/ 	.short	0x0100
        /*00f6*/ 	.byte	0x0a
	.zero		1


	//   ....[6]....
        /*00f8*/ 	.word	0x00000380
        /*00fc*/ 	.word	0x000000ff
        /*0100*/ 	.word	0x00000018
        /*0104*/ 	.short	0x0100
        /*0106*/ 	.byte	0x0a
	.zero		1


	//   ....[7]....
        /*0108*/ 	.word	0x00000390
        /*010c*/ 	.word	0x000000ff
        /*0110*/ 	.word	0x00000038
        /*0114*/ 	.short	0x0100
        /*0116*/ 	.byte	0x0a
	.zero		1


	//   ....[8]....
        /*0118*/ 	.word	0x000007e0
        /*011c*/ 	.word	0x000000ff
        /*0120*/ 	.word	0x00000070
        /*0124*/ 	.short	0x0100
        /*0126*/ 	.byte	0x0f
	.zero		1


	//   ....[9]....
        /*0128*/ 	.word	0x00000820
        /*012c*/ 	.word	0x000000ff
        /*0130*/ 	.word	0x00000078
        /*0134*/ 	.short	0x0100
        /*0136*/ 	.byte	0x0f
	.zero		1


	//   ....[10]....
        /*0138*/ 	.word	0x00000850
        /*013c*/ 	.word	0x000000ff
        /*0140*/ 	.word	0x00000050
        /*0144*/ 	.short	0x0100
        /*0146*/ 	.byte	0x10
	.zero		1


	//   ....[11]....
        /*0148*/ 	.word	0x00000890
        /*014c*/ 	.word	0x000000ff
        /*0150*/ 	.word	0x00000058
        /*0154*/ 	.short	0x0100
        /*0156*/ 	.byte	0x10
	.zero		1


	//   ....[12]....
        /*0158*/ 	.word	0x000008a0
        /*015c*/ 	.word	0x000000ff
        /*0160*/ 	.word	0x00000060
        /*0164*/ 	.short	0x0100
        /*0166*/ 	.byte	0x10
	.zero		1


	//   ....[13]....
        /*0168*/ 	.word	0x000008b0
        /*016c*/ 	.word	0x000000ff
        /*0170*/ 	.word	0x00000068
        /*0174*/ 	.short	0x0100
        /*0176*/ 	.byte	0x10
	.zero		1


	//   ....[14]....
        /*0178*/ 	.word	0x00001750
        /*017c*/ 	.word	0x00000010
        /*0180*/ 	.word	0xfffffff8
        /*0184*/ 	.short	0x010a
        /*0186*/ 	.byte	0x3f
	.zero		1


	//   ....[15]....
        /*0188*/ 	.word	0x00001a40
        /*018c*/ 	.word	0x000000ff
        /*0190*/ 	.word	0x00000000
        /*0194*/ 	.short	0x010a
        /*0196*/ 	.byte	0x04
	.zero		1


	//   ....[16]....
        /*0198*/ 	.word	0x00001a80
        /*019c*/ 	.word	0x000000ff
        /*01a0*/ 	.word	0x00000000
        /*01a4*/ 	.short	0x010a
        /*01a6*/ 	.byte	0x04
	.zero		1


	//   ....[17]....
        /*01a8*/ 	.word	0x00001fc0
        /*01ac*/ 	.word	0x000000ff
        /*01b0*/ 	.word	0x00000000
        /*01b4*/ 	.short	0x010a
        /*01b6*/ 	.byte	0x08
	.zero		1


	//   ....[18]....
        /*01b8*/ 	.word	0x00002000
        /*01bc*/ 	.word	0x000000ff
        /*01c0*/ 	.word	0x00000000
        /*01c4*/ 	.short	0x010a
        /*01c6*/ 	.byte	0x08
	.zero		1


	//   ....[19]....
        /*01c8*/ 	.word	0x000023a0
        /*01cc*/ 	.word	0x0000000f
        /*01d0*/ 	.word	0x00000000
        /*01d4*/ 	.short	0x0101
        /*01d6*/ 	.byte	0x3f
	.zero		1


	//   ....[20]....
        /*01d8*/ 	.word	0x00002700
        /*01dc*/ 	.word	0x00000056
        /*01e0*/ 	.word	0x00000000
        /*01e4*/ 	.short	0x0101
        /*01e6*/ 	.byte	0x21
	.zero		1


	//   ....[21]....
        /*01e8*/ 	.word	0x00002810
        /*01ec*/ 	.word	0x0000000d
        /*01f0*/ 	.word	0x00000000
        /*01f4*/ 	.short	0x0101
        /*01f6*/ 	.byte	0x3f
	.zero		1


	//   ....[22]....
        /*01f8*/ 	.word	0x00002870
        /*01fc*/ 	.word	0x00000010
        /*0200*/ 	.word	0x00000008
        /*0204*/ 	.short	0x010a
        /*0206*/ 	.byte	0x3f
	.zero		1


	//   ....[23]....
        /*0208*/ 	.word	0x00005050
        /*020c*/ 	.word	0x00000011
        /*0210*/ 	.word	0x00000000
        /*0214*/ 	.short	0x0101
        /*0216*/ 	.byte	0x21
	.zero		1


	//   ....[24]....
        /*0218*/ 	.word	0x00005b10
        /*021c*/ 	.word	0x0000000f
        /*0220*/ 	.word	0x00000020
        /*0224*/ 	.short	0x010a
        /*0226*/ 	.byte	0x3f
	.zero		1


	//   ....[25]....
        /*0228*/ 	.word	0x00005f30
        /*022c*/ 	.word	0x00000004
        /*0230*/ 	.word	0x00000078
        /*0234*/ 	.short	0x0101
        /*0236*/ 	.byte	0x3f
	.zero		1


	//   ....[26]....
        /*0238*/ 	.word	0x00006650
        /*023c*/ 	.word	0x00000005
        /*0240*/ 	.word	0x00000000
        /*0244*/ 	.short	0x010a
        /*0246*/ 	.byte	0x3f
	.zero		1


	//   ....[27]....
        /*0248*/ 	.word	0x000066d0
        /*024c*/ 	.word	0x00000007
        /*0250*/ 	.word	0x00000000
        /*0254*/ 	.short	0x010a
        /*0256*/ 	.byte	0x3f
	.zero		1


	//   ....[28]....
        /*0258*/ 	.word	0x00006760
        /*025c*/ 	.word	0x00000006
        /*0260*/ 	.word	0x00000000
        /*0264*/ 	.short	0x010a
        /*0266*/ 	.byte	0x3f
	.zero		1


	//   ....[29]....
        /*0268*/ 	.word	0x000067f0
        /*026c*/ 	.word	0x00000003
        /*0270*/ 	.word	0x00000000
        /*0274*/ 	.short	0x010a
        /*0276*/ 	.byte	0x3f
	.zero		1


	//   ....[30]....
        /*0278*/ 	.word	0x00006850
        /*027c*/ 	.word	0x00000010
        /*0280*/ 	.word	0xfffffff8
        /*0284*/ 	.short	0x010a
        /*0286*/ 	.byte	0x3f
	.zero		1


	//   ....[31]....
        /*0288*/ 	.word	0x000068b0
        /*028c*/ 	.word	0x0000000d
        /*0290*/ 	.word	0x00000000
        /*0294*/ 	.short	0x010a
        /*0296*/ 	.byte	0x3f
	.zero		1


	//   ....[32]....
        /*0298*/ 	.word	0x00006910
        /*029c*/ 	.word	0x0000000f
        /*02a0*/ 	.word	0x00000000
        /*02a4*/ 	.short	0x010a
        /*02a6*/ 	.byte	0x3f
	.zero		1


	//   ....[33]....
        /*02a8*/ 	.word	0x00006960
        /*02ac*/ 	.word	0x00000010
        /*02b0*/ 	.word	0x00000008
        /*02b4*/ 	.short	0x010a
        /*02b6*/ 	.byte	0x3f
	.zero		1


	//   ....[34]....
        /*02b8*/ 	.word	0x00006a30
        /*02bc*/ 	.word	0x0000000f
        /*02c0*/ 	.word	0x00000020
        /*02c4*/ 	.short	0x010a
        /*02c6*/ 	.byte	0x3f
	.zero		1


	//   ....[35]....
        /*02c8*/ 	.word	0x00006b10
        /*02cc*/ 	.word	0x00000005
        /*02d0*/ 	.word	0x00000000
        /*02d4*/ 	.short	0x010a
        /*02d6*/ 	.byte	0x3f
	.zero		1


	//   ....[36]....
        /*02d8*/ 	.word	0x00006b60
        /*02dc*/ 	.word	0x00000007
        /*02e0*/ 	.word	0x00000000
        /*02e4*/ 	.short	0x010a
        /*02e6*/ 	.byte	0x3f
	.zero		1


	//   ....[37]....
        /*02e8*/ 	.word	0x00006bb0
        /*02ec*/ 	.word	0x00000006
        /*02f0*/ 	.word	0x00000000
        /*02f4*/ 	.short	0x010a
        /*02f6*/ 	.byte	0x3f
	.zero		1


	//----- nvinfo : EIATTR_NUM_MBARRIERS
	.align		4
.L_28:
        /*02f8*/ 	.byte	0x03, 0x38
        /*02fa*/ 	.short	0x000e


	//----- nvinfo : EIATTR_EXIT_INSTR_OFFSETS
	.align		4
        /*02fc*/ 	.byte	0x04, 0x1c
        /*02fe*/ 	.short	(.L_30 - .L_29)


	//   ....[0]....
.L_29:
        /*0300*/ 	.word	0x000013c0


	//   ....[1]....
        /*0304*/ 	.word	0x00001420


	//   ....[2]....
        /*0308*/ 	.word	0x00005800


	//   ....[3]....
        /*030c*/ 	.word	0x00005830


	//   ....[4]....
        /*0310*/ 	.word	0x00006840


	//----- nvinfo : EIATTR_MAX_THREADS
	.align		4
.L_30:
        /*0314*/ 	.byte	0x04, 0x05
        /*0316*/ 	.short	(.L_32 - .L_31)
.L_31:
        /*0318*/ 	.word	0x00000180
        /*031c*/ 	.word	0x00000001
        /*0320*/ 	.word	0x00000001


	//----- nvinfo : EIATTR_CRS_STACK_SIZE
	.align		4
.L_32:
        /*0324*/ 	.byte	0x04, 0x1e
        /*0326*/ 	.short	(.L_34 - .L_33)
.L_33:
        /*0328*/ 	.word	0x00000000


	//----- nvinfo : EIATTR_CBANK_PARAM_SIZE
	.align		4
.L_34:
        /*032c*/ 	.byte	0x03, 0x19
        /*032e*/ 	.short	0x0470


	//----- nvinfo : EIATTR_PARAM_CBANK
	.align		4
        /*0330*/ 	.byte	0x04, 0x0a
        /*0332*/ 	.short	(.L_36 - .L_35)
	.align		4
.L_35:
        /*0334*/ 	.word	index@(.nv.constant0._ZN7cutlass13device_kernelINS_4gemm6kernel13GemmUniversalIN4cute5tupleIJiiiiEEENS1_10collective13CollectiveMmaINS1_37MainloopSm90TmaGmmaWarpSpecializedFP8ILi4ENS5_IJNS4_1CILi1EEENSA_ILi2EEESB_EEENS1_32KernelTmaWarpSpecializedPingpongEEENS5_IJNSA_ILi64EEESG_NSA_ILi32EEEEEENS_12float_e4m3_tENS5_IJlSB_lEEESJ_SK_NS4_8TiledMMAINS4_8MMA_AtomIJNS4_4SM904GMMA30MMA_64x64x32_F32E4M3E4M3_SS_TNILNSO_7ScaleInE1ELSQ_1EEEEEENS4_6LayoutINS5_IJSB_SB_SB_EEENS5_IJNSA_ILi0EEESV_SV_EEEEENS5_IJNS4_10UnderscoreESY_SY_EEEEENS4_23SM90_TMA_LOAD_MULTICASTENS4_14ComposedLayoutINS4_7SwizzleILi1ELi4ELi3EEENS4_18smem_ptr_flag_bitsILi8EEENST_INS5_IJNSA_ILi8EEESH_EEENS5_IJSH_SB_EEEEEEEvNS4_8identityENS4_13SM90_TMA_LOADES1B_vS1C_EENS_8epilogue10collective6detail29Sm90TmaWarpSpecializedAdapterINS1G_15DefaultEpilogueISJ_SK_SK_NS1F_6thread17LinearCombinationISJ_Li1EffLNS1K_9ScaleType4KindE0ELNS_15FloatRoundStyleE2ESJ_EENS1_15EpilogueDefaultEEEEEvvEEEEvNT_6ParamsE)
        /*0338*/ 	.short	0x0210
        /*033a*/ 	.short	0x0470


	//----- nvinfo : EIATTR_SW_WAR
	.align		4
.L_36:
        /*033c*/ 	.byte	0x04, 0x36
        /*033e*/ 	.short	(.L_38 - .L_37)
.L_37:
        /*0340*/ 	.word	0x00000008
.L_38:


//--------------------- .nv.callgraph             --------------------------
	.section	.nv.callgraph,"",@"SHT_CUDA_CALLGRAPH"
	.align	4
	.sectionentsize	8
	.align		4
        /*0000*/ 	.word	0x00000000
	.align		4
        /*0004*/ 	.word	0xffffffff
	.align		4
        /*0008*/ 	.word	0x00000000
	.align		4
        /*000c*/ 	.word	0xfffffffe
	.align		4
        /*0010*/ 	.word	0x00000000
	.align		4
        /*0014*/ 	.word	0xfffffffd
	.align		4
        /*0018*/ 	.word	0x00000000
	.align		4
        /*001c*/ 	.word	0xfffffffc


//--------------------- .nv.constant4             --------------------------
	.section	.nv.constant4,"a",@progbits
	.align	8
	.align		8
.nv.constant4:
        /*0000*/ 	.dword	_ZN39_INTERNAL_fc8c6880_4_k_cu_a7ec9648_30694cuda3std3__45__cpo5beginE
	.align		8
        /*0008*/ 	.dword	_ZN39_INTERNAL_fc8c6880_4_k_cu_a7ec9648_30694cuda3std3__45__cpo3endE
	.align		8
        /*0010*/ 	.dword	_ZN39_INTERNAL_fc8c6880_4_k_cu_a7ec9648_30694cuda3std3__45__cpo6cbeginE
	.align		8
        /*0018*/ 	.dword	_ZN39_INTERNAL_fc8c6880_4_k_cu_a7ec9648_30694cuda3std3__45__cpo4cendE
	.align		8
        /*0020*/ 	.dword	_ZN39_INTERNAL_fc8c6880_4_k_cu_a7ec9648_30694cuda3std3__441_GLOBAL__N__fc8c6880_4_k_cu_a7ec9648_30696ignoreE
	.align		8
        /*0028*/ 	.dword	_ZN39_INTERNAL_fc8c6880_4_k_cu_a7ec9648_30694cuda3std3__419piecewise_constructE
	.align		8
        /*0030*/ 	.dword	_ZN39_INTERNAL_fc8c6880_4_k_cu_a7ec9648_30694cuda3std3__48in_placeE
	.align		8
        /*0038*/ 	.dword	_ZN39_INTERNAL_fc8c6880_4_k_cu_a7ec9648_30694cuda3std6ranges3__45__cpo4swapE
	.align		8
        /*0040*/ 	.dword	_ZN39_INTERNAL_fc8c6880_4_k_cu_a7ec9648_30694cuda3std6ranges3__45__cpo9iter_moveE
	.align		8
        /*0048*/ 	.dword	_ZN39_INTERNAL_fc8c6880_4_k_cu_a7ec9648_30694cute7productE
	.align		8
        /*0050*/ 	.dword	_ZN39_INTERNAL_fc8c6880_4_k_cu_a7ec9648_30694cute1_E


//--------------------- .text._ZN7cutlass13device_kernelINS_4gemm6kernel13GemmUniversalIN4cute5tupleIJiiiiEEENS1_10collective13CollectiveMmaINS1_37MainloopSm90TmaGmmaWarpSpecializedFP8ILi4ENS5_IJNS4_1CILi1EEENSA_ILi2EEESB_EEENS1_32KernelTmaWarpSpecializedPingpongEEENS5_IJNSA_ILi64EEESG_NSA_ILi32EEEEEENS_12float_e4m3_tENS5_IJlSB_lEEESJ_SK_NS4_8TiledMMAINS4_8MMA_AtomIJNS4_4SM904GMMA30MMA_64x64x32_F32E4M3E4M3_SS_TNILNSO_7ScaleInE1ELSQ_1EEEEEENS4_6LayoutINS5_IJSB_SB_SB_EEENS5_IJNSA_ILi0EEESV_SV_EEEEENS5_IJNS4_10UnderscoreESY_SY_EEEEENS4_23SM90_TMA_LOAD_MULTICASTENS4_14ComposedLayoutINS4_7SwizzleILi1ELi4ELi3EEENS4_18smem_ptr_flag_bitsILi8EEENST_INS5_IJNSA_ILi8EEESH_EEENS5_IJSH_SB_EEEEEEEvNS4_8identityENS4_13SM90_TMA_LOADES1B_vS1C_EENS_8epilogue10collective6detail29Sm90TmaWarpSpecializedAdapterINS1G_15DefaultEpilogueISJ_SK_SK_NS1F_6thread17LinearCombinationISJ_Li1EffLNS1K_9ScaleType4KindE0ELNS_15FloatRoundStyleE2ESJ_EENS1_15EpilogueDefaultEEEEEvvEEEEvNT_6ParamsE --------------------------
	.section	.text._ZN7cutlass13device_kernelINS_4gemm6kernel13GemmUniversalIN4cute5tupleIJiiiiEEENS1_10collective13CollectiveMmaINS1_37MainloopSm90TmaGmmaWarpSpecializedFP8ILi4ENS5_IJNS4_1CILi1EEENSA_ILi2EEESB_EEENS1_32KernelTmaWarpSpecializedPingpongEEENS5_IJNSA_ILi64EEESG_NSA_ILi32EEEEEENS_12float_e4m3_tENS5_IJlSB_lEEESJ_SK_NS4_8TiledMMAINS4_8MMA_AtomIJNS4_4SM904GMMA30MMA_64x64x32_F32E4M3E4M3_SS_TNILNSO_7ScaleInE1ELSQ_1EEEEEENS4_6LayoutINS5_IJSB_SB_SB_EEENS5_IJNSA_ILi0EEESV_SV_EEEEENS5_IJNS4_10UnderscoreESY_SY_EEEEENS4_23SM90_TMA_LOAD_MULTICASTENS4_14ComposedLayoutINS4_7SwizzleILi1ELi4ELi3EEENS4_18smem_ptr_flag_bitsILi8EEENST_INS5_IJNSA_ILi8EEESH_EEENS5_IJSH_SB_EEEEEEEvNS4_8identityENS4_13SM90_TMA_LOADES1B_vS1C_EENS_8epilogue10collective6detail29Sm90TmaWarpSpecializedAdapterINS1G_15DefaultEpilogueISJ_SK_SK_NS1F_6thread17LinearCombinationISJ_Li1EffLNS1K_9ScaleType4KindE0ELNS_15FloatRoundStyleE2ESJ_EENS1_15EpilogueDefaultEEEEEvvEEEEvNT_6ParamsE,"ax",@progbits
	.align	128
.text._ZN7cutlass13device_kernelINS_4gemm6kernel13GemmUniversalIN4cute5tupleIJiiiiEEENS1_10collective13CollectiveMmaINS1_37MainloopSm90TmaGmmaWarpSpecializedFP8ILi4ENS5_IJNS4_1CILi1EEENSA_ILi2EEESB_EEENS1_32KernelTmaWarpSpecializedPingpongEEENS5_IJNSA_ILi64EEESG_NSA_ILi32EEEEEENS_12float_e4m3_tENS5_IJlSB_lEEESJ_SK_NS4_8TiledMMAINS4_8MMA_AtomIJNS4_4SM904GMMA30MMA_64x64x32_F32E4M3E4M3_SS_TNILNSO_7ScaleInE1ELSQ_1EEEEEENS4_6LayoutINS5_IJSB_SB_SB_EEENS5_IJNSA_ILi0EEESV_SV_EEEEENS5_IJNS4_10UnderscoreESY_SY_EEEEENS4_23SM90_TMA_LOAD_MULTICASTENS4_14ComposedLayoutINS4_7SwizzleILi1ELi4ELi3EEENS4_18smem_ptr_flag_bitsILi8EEENST_INS5_IJNSA_ILi8EEESH_EEENS5_IJSH_SB_EEEEEEEvNS4_8identityENS4_13SM90_TMA_LOADES1B_vS1C_EENS_8epilogue10collective6detail29Sm90TmaWarpSpecializedAdapterINS1G_15DefaultEpilogueISJ_SK_SK_NS1F_6thread17LinearCombinationISJ_Li1EffLNS1K_9ScaleType4KindE0ELNS_15FloatRoundStyleE2ESJ_EENS1_15EpilogueDefaultEEEEEvvEEEEvNT_6ParamsE:
        .type           _ZN7cutlass13device_kernelINS_4gemm6kernel13GemmUniversalIN4cute5tupleIJiiiiEEENS1_10collective13CollectiveMmaINS1_37MainloopSm90TmaGmmaWarpSpecializedFP8ILi4ENS5_IJNS4_1CILi1EEENSA_ILi2EEESB_EEENS1_32KernelTmaWarpSpecializedPingpongEEENS5_IJNSA_ILi64EEESG_NSA_ILi32EEEEEENS_12float_e4m3_tENS5_IJlSB_lEEESJ_SK_NS4_8TiledMMAINS4_8MMA_AtomIJNS4_4SM904GMMA30MMA_64x64x32_F32E4M3E4M3_SS_TNILNSO_7ScaleInE1ELSQ_1EEEEEENS4_6LayoutINS5_IJSB_SB_SB_EEENS5_IJNSA_ILi0EEESV_SV_EEEEENS5_IJNS4_10UnderscoreESY_SY_EEEEENS4_23SM90_TMA_LOAD_MULTICASTENS4_14ComposedLayoutINS4_7SwizzleILi1ELi4ELi3EEENS4_18smem_ptr_flag_bitsILi8EEENST_INS5_IJNSA_ILi8EEESH_EEENS5_IJSH_SB_EEEEEEEvNS4_8identityENS4_13SM90_TMA_LOADES1B_vS1C_EENS_8epilogue10collective6detail29Sm90TmaWarpSpecializedAdapterINS1G_15DefaultEpilogueISJ_SK_SK_NS1F_6thread17LinearCombinationISJ_Li1EffLNS1K_9ScaleType4KindE0ELNS_15FloatRoundStyleE2ESJ_EENS1_15EpilogueDefaultEEEEEvvEEEEvNT_6ParamsE,@function
        .size           _ZN7cutlass13device_kernelINS_4gemm6kernel13GemmUniversalIN4cute5tupleIJiiiiEEENS1_10collective13CollectiveMmaINS1_37MainloopSm90TmaGmmaWarpSpecializedFP8ILi4ENS5_IJNS4_1CILi1EEENSA_ILi2EEESB_EEENS1_32KernelTmaWarpSpecializedPingpongEEENS5_IJNSA_ILi64EEESG_NSA_ILi32EEEEEENS_12float_e4m3_tENS5_IJlSB_lEEESJ_SK_NS4_8TiledMMAINS4_8MMA_AtomIJNS4_4SM904GMMA30MMA_64x64x32_F32E4M3E4M3_SS_TNILNSO_7ScaleInE1ELSQ_1EEEEEENS4_6LayoutINS5_IJSB_SB_SB_EEENS5_IJNSA_ILi0EEESV_SV_EEEEENS5_IJNS4_10UnderscoreESY_SY_EEEEENS4_23SM90_TMA_LOAD_MULTICASTENS4_14ComposedLayoutINS4_7SwizzleILi1ELi4ELi3EEENS4_18smem_ptr_flag_bitsILi8EEENST_INS5_IJNSA_ILi8EEESH_EEENS5_IJSH_SB_EEEEEEEvNS4_8identityENS4_13SM90_TMA_LOADES1B_vS1C_EENS_8epilogue10collective6detail29Sm90TmaWarpSpecializedAdapterINS1G_15DefaultEpilogueISJ_SK_SK_NS1F_6thread17LinearCombinationISJ_Li1EffLNS1K_9ScaleType4KindE0ELNS_15FloatRoundStyleE2ESJ_EENS1_15EpilogueDefaultEEEEEvvEEEEvNT_6ParamsE,(.L_x_143 - _ZN7cutlass13device_kernelINS_4gemm6kernel13GemmUniversalIN4cute5tupleIJiiiiEEENS1_10collective13CollectiveMmaINS1_37MainloopSm90TmaGmmaWarpSpecializedFP8ILi4ENS5_IJNS4_1CILi1EEENSA_ILi2EEESB_EEENS1_32KernelTmaWarpSpecializedPingpongEEENS5_IJNSA_ILi64EEESG_NSA_ILi32EEEEEENS_12float_e4m3_tENS5_IJlSB_lEEESJ_SK_NS4_8TiledMMAINS4_8MMA_AtomIJNS4_4SM904GMMA30MMA_64x64x32_F32E4M3E4M3_SS_TNILNSO_7ScaleInE1ELSQ_1EEEEEENS4_6LayoutINS5_IJSB_SB_SB_EEENS5_IJNSA_ILi0EEESV_SV_EEEEENS5_IJNS4_10UnderscoreESY_SY_EEEEENS4_23SM90_TMA_LOAD_MULTICASTENS4_14ComposedLayoutINS4_7SwizzleILi1ELi4ELi3EEENS4_18smem_ptr_flag_bitsILi8EEENST_INS5_IJNSA_ILi8EEESH_EEENS5_IJSH_SB_EEEEEEEvNS4_8identityENS4_13SM90_TMA_LOADES1B_vS1C_EENS_8epilogue10collective6detail29Sm90TmaWarpSpecializedAdapterINS1G_15DefaultEpilogueISJ_SK_SK_NS1F_6thread17LinearCombinationISJ_Li1EffLNS1K_9ScaleType4KindE0ELNS_15FloatRoundStyleE2ESJ_EENS1_15EpilogueDefaultEEEEEvvEEEEvNT_6ParamsE)
        .other          _ZN7cutlass13device_kernelINS_4gemm6kernel13GemmUniversalIN4cute5tupleIJiiiiEEENS1_10collective13CollectiveMmaINS1_37MainloopSm90TmaGmmaWarpSpecializedFP8ILi4ENS5_IJNS4_1CILi1EEENSA_ILi2EEESB_EEENS1_32KernelTmaWarpSpecializedPingpongEEENS5_IJNSA_ILi64EEESG_NSA_ILi32EEEEEENS_12float_e4m3_tENS5_IJlSB_lEEESJ_SK_NS4_8TiledMMAINS4_8MMA_AtomIJNS4_4SM904GMMA30MMA_64x64x32_F32E4M3E4M3_SS_TNILNSO_7ScaleInE1ELSQ_1EEEEEENS4_6LayoutINS5_IJSB_SB_SB_EEENS5_IJNSA_ILi0EEESV_SV_EEEEENS5_IJNS4_10UnderscoreESY_SY_EEEEENS4_23SM90_TMA_LOAD_MULTICASTENS4_14ComposedLayoutINS4_7SwizzleILi1ELi4ELi3EEENS4_18smem_ptr_flag_bitsILi8EEENST_INS5_IJNSA_ILi8EEESH_EEENS5_IJSH_SB_EEEEEEEvNS4_8identityENS4_13SM90_TMA_LOADES1B_vS1C_EENS_8epilogue10collective6detail29Sm90TmaWarpSpecializedAdapterINS1G_15DefaultEpilogueISJ_SK_SK_NS1F_6thread17LinearCombinationISJ_Li1EffLNS1K_9ScaleType4KindE0ELNS_15FloatRoundStyleE2ESJ_EENS1_15EpilogueDefaultEEEEEvvEEEEvNT_6ParamsE,@"STO_CUDA_ENTRY STV_DEFAULT"
_ZN7cutlass13device_kernelINS_4gemm6kernel13GemmUniversalIN4cute5tupleIJiiiiEEENS1_10collective13CollectiveMmaINS1_37MainloopSm90TmaGmmaWarpSpecializedFP8ILi4ENS5_IJNS4_1CILi1EEENSA_ILi2EEESB_EEENS1_32KernelTmaWarpSpecializedPingpongEEENS5_IJNSA_ILi64EEESG_NSA_ILi32EEEEEENS_12float_e4m3_tENS5_IJlSB_lEEESJ_SK_NS4_8TiledMMAINS4_8MMA_AtomIJNS4_4SM904GMMA30MMA_64x64x32_F32E4M3E4M3_SS_TNILNSO_7ScaleInE1ELSQ_1EEEEEENS4_6LayoutINS5_IJSB_SB_SB_EEENS5_IJNSA_ILi0EEESV_SV_EEEEENS5_IJNS4_10UnderscoreESY_SY_EEEEENS4_23SM90_TMA_LOAD_MULTICASTENS4_14ComposedLayoutINS4_7SwizzleILi1ELi4ELi3EEENS4_18smem_ptr_flag_bitsILi8EEENST_INS5_IJNSA_ILi8EEESH_EEENS5_IJSH_SB_EEEEEEEvNS4_8identityENS4_13SM90_TMA_LOADES1B_vS1C_EENS_8epilogue10collective6detail29Sm90TmaWarpSpecializedAdapterINS1G_15DefaultEpilogueISJ_SK_SK_NS1F_6thread17LinearCombinationISJ_Li1EffLNS1K_9ScaleType4KindE0ELNS_15FloatRoundStyleE2ESJ_EENS1_15EpilogueDefaultEEEEEvvEEEEvNT_6ParamsE:
[----:B------:R-:W-:Y:S01]  /*0000*/  LDC R1, c[0x0][0x28] ;  /* 0x00000a00ff017b82 */ /* 0x000fe20000000800 */
[----:B------:R-:W0:Y:S01]  /*0010*/  S2R R6, SR_TID.X ;  /* 0x0000000000067919 */ /* 0x000e220000002100 */
[----:B------:R-:W-:Y:S01]  /*0020*/  ELECT P0, URZ, PT ;  /* 0x00000000003f782f */ /* 0x000fe20003800000 */
[----:B------:R-:W-:Y:S01]  /*0030*/  BSSY B0, `(.L_x_0) ;  /* 0x0000014000007945 */ /* 0x000fe20003800000 */
[----:B0-----:R-:W-:-:S05]  /*0040*/  SHF.R.U32.HI R0, RZ, 0x5, R6 ;  /* 0x00000005ff007819 */ /* 0x001fca0000011606 */
[----:B------:R-:W0:Y:S02]  /*0050*/  SHFL.IDX PT, R2, R0, RZ, 0x1f ;  /* 0x00001fff00027589 */ /* 0x000e2400000e0000 */
[----:B0-----:R-:W-:Y:S02]  /*0060*/  R2UR UR6, R2 ;  /* 0x00000000020672ca */ /* 0x001fe400000e0000 */
[----:B------:R-:W-:-:S05]  /*0070*/  SHF.R.U32.HI R2, RZ, 0x7, R6 ;  /* 0x00000007ff027819 */ /* 0x000fca0000011606 */
[----:B------:R0:W1:Y:S06]  /*0080*/  SHFL.IDX PT, R3, R2, RZ, 0x1f ;  /* 0x00001fff02037589 */ /* 0x00006c00000e0000 */
[----:B------:R-:W-:Y:S02]  /*0090*/  USHF.R.S32.HI UR4, URZ, 0x1f, UR6 ;  /* 0x0000001f3f047899 */ /* 0x000fe40008011406 */
[----:B------:R-:W-:Y:S02]  /*00a0*/  ISETP.NE.OR P0, PT, RZ, UR6, !P0 ;  /* 0x00000006ff007c0c */ /* 0x000fe4000c705670 */
[----:B------:R-:W-:-:S04]  /*00b0*/  ULEA.HI UR4, UR4, UR6, URZ, 0x2 ;  /* 0x0000000604047291 */ /* 0x000fc8000f8f103f */
[----:B------:R-:W-:-:S04]  /*00c0*/  ULOP3.LUT UR4, UR4, 0xfffffffc, URZ, 0xc0, !UPT ;  /* 0xfffffffc04047892 */ /* 0x000fc8000f8ec03f */
[----:B------:R-:W-:-:S03]  /*00d0*/  UIADD3 UR6, UR6, -UR4, URZ ;  /* 0x8000000406067290 */ /* 0x000fc6000fffe03f */
[----:B0-----:R-:W-:Y:S09]  /*00e0*/  @P0 BRA `(.L_x_1) ;  /* 0x0000000000200947 */ /* 0x001ff20003800000 */
[----:B------:R-:W-:Y:S02]  /*00f0*/  ULDC.64 UR4, c[0x0][0x198] ;  /* 0x0000660000047ab9 */ /* 0x000fe40000000a00 */
[----:B------:R-:W-:Y:S02]  /*0100*/  UIADD3 UR8, UP0, UR4, 0xf0, URZ ;  /* 0x000000f004087890 */ /* 0x000fe4000ff1e03f */
[----:B------:R-:W-:Y:S02]  /*0110*/  UIADD3 UR4, UP1, UR4, 0x1f0, URZ ;  /* 0x000001f004047890 */ /* 0x000fe4000ff3e03f */
[----:B------:R-:W-:Y:S02]  /*0120*/  UIADD3.X UR9, URZ, UR5, URZ, UP0, !UPT ;  /* 0x000000053f097290 */ /* 0x000fe400087fe43f */
[----:B------:R-:W-:-:S07]  /*0130*/  UIADD3.X UR5, URZ, UR5, URZ, UP1, !UPT ;  /* 0x000000053f057290 */ /* 0x000fce0008ffe43f */
[----:B------:R0:W-:Y:S02]  /*0140*/  UTMACCTL.PF [UR8] ;  /* 0x00000000080079b9 */ /* 0x0001e40008040000 */
[----:B------:R0:W-:Y:S02]  /*0150*/  UTMACCTL.PF [UR4] ;  /* 0x00000000040079b9 */ /* 0x0001e40008040000 */
[----:B0-----:R-:W-:Y:S01]  /*0160*/  NOP ;  /* 0x0000000000007918 */ /* 0x001fe20000000000 */
.L_x_1:
[----:B------:R-:W-:Y:S05]  /*0170*/  BSYNC B0 ;  /* 0x0000000000007941 */ /* 0x000fea0003800000 */
.L_x_0:
[----:B------:R-:W0:Y:S01]  /*0180*/  SHFL.IDX PT, R4, R0, RZ, 0x1f ;  /* 0x00001fff00047589 */ /* 0x000e2200000e0000 */
[----:B-1----:R-:W-:Y:S01]  /*0190*/  R2UR UR24, R3 ;  /* 0x00000000031872ca */ /* 0x002fe200000e0000 */
[----:B------:R-:W-:Y:S01]  /*01a0*/  UISETP.NE.AND UP0, UPT, UR6, 0x3, UPT ;  /* 0x000000030600788c */ /* 0x000fe2000bf05270 */
[----:B------:R-:W-:-:S03]  /*01b0*/  SHF.R.S32.HI R3, RZ, 0x1f, R6 ;  /* 0x0000001fff037819 */ /* 0x000fc60000011406 */
[----:B------:R-:W-:Y:S01]  /*01c0*/  UISETP.EQ.OR UP0, UPT, UR6, URZ, !UP0 ;  /* 0x0000003f0600728c */ /* 0x000fe2000c702670 */
[----:B------:R-:W-:-:S07]  /*01d0*/  LEA.HI R3, R3, R6, RZ, 0x7 ;  /* 0x0000000603037211 */ /* 0x000fce00078f38ff */
[----:B------:R-:W-:Y:S02]  /*01e0*/  UIADD3 UR18, UR24, -0x1, URZ ;  /* 0xffffffff18127890 */ /* 0x000fe4000fffe03f */
[----:B------:R-:W-:Y:S02]  /*01f0*/  UISETP.EQ.AND UP0, UPT, UR24, URZ, UP0 ;  /* 0x0000003f1800728c */ /* 0x000fe40008702270 */
[----:B------:R-:W-:Y:S02]  /*0200*/  UISETP.GE.U32.AND UP1, UPT, UR18, 0x2, UPT ;  /* 0x000000021200788c */ /* 0x000fe4000bf26070 */
[----:B------:R-:W-:Y:S01]  /*0210*/  USEL UR7, URZ, 0x1, !UP0 ;  /* 0x000000013f077887 */ /* 0x000fe2000c000000 */
[----:B0-----:R-:W-:-:S03]  /*0220*/  ISETP.NE.AND P0, PT, R4, RZ, PT ;  /* 0x000000ff0400720c */ /* 0x001fc60003f05270 */
[----:B------:R-:W-:-:S10]  /*0230*/  USEL UR7, UR7, 0x2, UP1 ;  /* 0x0000000207077887 */ /* 0x000fd40008800000 */
[----:B------:R-:W-:Y:S05]  /*0240*/  @P0 BRA `(.L_x_2) ;  /* 0x0000000000580947 */ /* 0x000fea0003800000 */
[----:B------:R-:W0:Y:S01]  /*0250*/  S2UR UR10, SR_CgaCtaId ;  /* 0x00000000000a79c3 */ /* 0x000e220000008800 */
[----:B------:R-:W-:Y:S01]  /*0260*/  UMOV UR4, 0x400 ;  /* 0x0000040000047882 */ /* 0x000fe20000000000 */
[----:B------:R-:W-:Y:S01]  /*0270*/  UMOV UR5, 0x1 ;  /* 0x0000000100057882 */ /* 0x000fe20000000000 */
[----:B------:R-:W-:Y:S01]  /*0280*/  UMOV UR8, 0x2 ;  /* 0x0000000200087882 */ /* 0x000fe20000000000 */
[----:B------:R-:W-:Y:S01]  /*0290*/  ELECT P0, URZ, PT ;  /* 0x00000000003f782f */ /* 0x000fe20003800000 */
[----:B------:R-:W-:-:S04]  /*02a0*/  UIADD3 UR8, -UR8, 0x100000, URZ ;  /* 0x0010000008087890 */ /* 0x000fc8000fffe13f */
[----:B------:R-:W-:Y:S02]  /*02b0*/  USHF.L.U32 UR9, UR8, 0xb, URZ ;  /* 0x0000000b08097899 */ /* 0x000fe4000800063f */
[----:B------:R-:W-:Y:S02]  /*02c0*/  USHF.L.U32 UR8, UR8, 0x1, URZ ;  /* 0x0000000108087899 */ /* 0x000fe4000800063f */
[----:B0-----:R-:W-:Y:S02]  /*02d0*/  ULEA UR10, UR10, UR4, 0x18 ;  /* 0x000000040a0a7291 */ /* 0x001fe4000f8ec03f */
[----:B------:R-:W-:-:S04]  /*02e0*/  UIADD3 UR4, -UR5, 0x100000, URZ ;  /* 0x0010000005047890 */ /* 0x000fc8000fffe13f */
[----:B------:R-:W-:Y:S02]  /*02f0*/  USHF.L.U32 UR5, UR4, 0xb, URZ ;  /* 0x0000000b04057899 */ /* 0x000fe4000800063f */
[----:B------:R-:W-:Y:S01]  /*0300*/  USHF.L.U32 UR4, UR4, 0x1, URZ ;  /* 0x0000000104047899 */ /* 0x000fe2000800063f */
[----:B------:R-:W0:Y:S11]  /*0310*/  FENCE.VIEW.ASYNC.S ;  /* 0x00000000000073c6 */ /* 0x000e360000000000 */
[----:B0-----:R0:W1:Y:S01]  /*0320*/  SYNCS.EXCH.64 URZ, [UR10], UR4 ;  /* 0x000000040a3f75b2 */ /* 0x0010620008000100 */
[----:B------:R0:W2:Y:S01]  /*0330*/  SYNCS.EXCH.64 URZ, [UR10+0x20], UR8 ;  /* 0x000020080a3f75b2 */ /* 0x0000a20008000100 */
[----:B------:R0:W3:Y:S01]  /*0340*/  SYNCS.EXCH.64 URZ, [UR10+0x8], UR4 ;  /* 0x000008040a3f75b2 */ /* 0x0000e20008000100 */
[----:B------:R0:W4:Y:S01]  /*0350*/  SYNCS.EXCH.64 URZ, [UR10+0x28], UR8 ;  /* 0x000028080a3f75b2 */ /* 0x0001220008000100 */
[----:B------:R0:W0:Y:S01]  /*0360*/  SYNCS.EXCH.64 URZ, [UR10+0x10], UR4 ;  /* 0x000010040a3f75b2 */ /* 0x0000220008000100 */
[----:B------:R0:W0:Y:S01]  /*0370*/  SYNCS.EXCH.64 URZ, [UR10+0x30], UR8 ;  /* 0x000030080a3f75b2 */ /* 0x0000220008000100 */
[----:B------:R0:W0:Y:S01]  /*0380*/  SYNCS.EXCH.64 URZ, [UR10+0x18], UR4 ;  /* 0x000018040a3f75b2 */ /* 0x0000220008000100 */
[----:B------:R0:W0:Y:S01]  /*0390*/  SYNCS.EXCH.64 URZ, [UR10+0x38], UR8 ;  /* 0x000038080a3f75b2 */ /* 0x0000220008000100 */
[----:B------:R-:W-:Y:S01]  /*03a0*/  NOP ;  /* 0x0000000000007918 */ /* 0x000fe20000000000 */
.L_x_2:
[----:B------:R-:W5:Y:S01]  /*03b0*/  SHFL.IDX PT, R10, R0, RZ, 0x1f ;  /* 0x00001fff000a7589 */ /* 0x000f6200000e0000 */
[----:B------:R-:W-:Y:S01]  /*03c0*/  LOP3.LUT R3, R3, 0xffffff80, RZ, 0xc0, !PT ;  /* 0xffffff8003037812 */ /* 0x000fe200078ec0ff */
[----:B------:R-:W1:Y:S01]  /*03d0*/  S2UR UR11, SR_CTAID.X ;  /* 0x00000000000b79c3 */ /* 0x000e620000002500 */
[----:B------:R-:W-:Y:S01]  /*03e0*/  ELECT P0, URZ, PT ;  /* 0x00000000003f782f */ /* 0x000fe20003800000 */
[----:B------:R1:W2:Y:S01]  /*03f0*/  SHFL.IDX PT, R9, R0, RZ, 0x1f ;  /* 0x00001fff00097589 */ /* 0x0002a200000e0000 */
[----:B------:R-:W-:Y:S01]  /*0400*/  ELECT P1, URZ, PT ;  /* 0x00000000003f782f */ /* 0x000fe20003820000 */
[----:B------:R-:W-:Y:S01]  /*0410*/  IMAD.IADD R7, R6, 0x1, -R3 ;  /* 0x0000000106077824 */ /* 0x000fe200078e0a03 */
[----:B0-----:R-:W-:Y:S01]  /*0420*/  ULDC UR4, c[0x0][0x150] ;  /* 0x0000540000047ab9 */ /* 0x001fe20000000800 */
[----:B------:R-:W-:Y:S01]  /*0430*/  UMOV UR20, 0x80 ;  /* 0x0000008000147882 */ /* 0x000fe20000000000 */
[----:B------:R-:W-:Y:S01]  /*0440*/  NOP ;  /* 0x0000000000007918 */ /* 0x000fe20000000000 */
[----:B------:R-:W0:Y:S01]  /*0450*/  S2UR UR9, SR_CTAID.Y ;  /* 0x00000000000979c3 */ /* 0x000e220000002600 */
[----:B------:R-:W-:Y:S01]  /*0460*/  SHF.R.S32.HI R12, RZ, 0x1f, R7 ;  /* 0x0000001fff0c7819 */ /* 0x000fe20000011407 */
[----:B------:R-:W-:Y:S01]  /*0470*/  NOP ;  /* 0x0000000000007918 */ /* 0x000fe20000000000 */
[----:B------:R-:W-:Y:S01]  /*0480*/  ULDC UR19, c[0x0][0x148] ;  /* 0x0000520000137ab9 */ /* 0x000fe20000000800 */
[----:B------:R-:W-:Y:S01]  /*0490*/  ULDC UR14, c[0x0][0x144] ;  /* 0x00005100000e7ab9 */ /* 0x000fe20000000800 */
[----:B------:R-:W-:Y:S01]  /*04a0*/  LEA.HI R3, R12, R7, RZ, 0x3 ;  /* 0x000000070c037211 */ /* 0x000fe200078f18ff */
[----:B------:R0:W3:Y:S01]  /*04b0*/  SHFL.IDX PT, R16, R2, RZ, 0x1f ;  /* 0x00001fff02107589 */ /* 0x0000e200000e0000 */
[----:B------:R-:W-:-:S02]  /*04c0*/  ISETP.NE.AND P3, PT, RZ, UR24, PT ;  /* 0x00000018ff007c0c */ /* 0x000fc4000bf65270 */
[--C-:B------:R-:W-:Y:S02]  /*04d0*/  SHF.R.S32.HI R5, RZ, 0x3, R3.reuse ;  /* 0x00000003ff057819 */ /* 0x100fe40000011403 */
[----:B------:R-:W-:Y:S02]  /*04e0*/  SHF.R.S32.HI R8, RZ, 0x1f, R3 ;  /* 0x0000001fff087819 */ /* 0x000fe40000011403 */
[----:B------:R-:W-:Y:S02]  /*04f0*/  SHF.R.S32.HI R3, RZ, 0x1f, R4 ;  /* 0x0000001fff037819 */ /* 0x000fe40000011404 */
[----:B-----5:R-:W-:Y:S02]  /*0500*/  ISETP.NE.OR P0, PT, R10, RZ, !P0 ;  /* 0x000000ff0a00720c */ /* 0x020fe40004705670 */
[----:B------:R-:W-:Y:S02]  /*0510*/  LEA.HI R3, R3, R4, RZ, 0x2 ;  /* 0x0000000403037211 */ /* 0x000fe400078f10ff */
[----:B-1----:R-:W-:-:S02]  /*0520*/  I2FP.F32.U32 R0, UR11 ;  /* 0x0000000b00007c45 */ /* 0x002fc40008201000 */
[----:B------:R-:W-:Y:S02]  /*0530*/  LOP3.LUT R3, R3, 0x3ffffffc, RZ, 0xc0, !PT ;  /* 0x3ffffffc03037812 */ /* 0x000fe400078ec0ff */
[----:B--2---:R-:W-:Y:S01]  /*0540*/  ISETP.NE.OR P1, PT, R9, RZ, !P1 ;  /* 0x000000ff0900720c */ /* 0x004fe20004f25670 */
[----:B------:R-:W-:Y:S01]  /*0550*/  FMUL R0, R0, UR4 ;  /* 0x0000000400007c20 */ /* 0x000fe20008400000 */
[----:B------:R-:W-:Y:S01]  /*0560*/  ULDC UR4, c[0x0][0x154] ;  /* 0x0000550000047ab9 */ /* 0x000fe20000000800 */
[----:B------:R-:W-:Y:S01]  /*0570*/  IMAD.IADD R3, R4, 0x1, -R3 ;  /* 0x0000000104037824 */ /* 0x000fe200078e0a03 */
[----:B0-----:R-:W-:Y:S01]  /*0580*/  I2FP.F32.U32 R4, UR9 ;  /* 0x0000000900047c45 */ /* 0x001fe20008201000 */
[----:B------:R-:W-:Y:S01]  /*0590*/  VOTEU.ALL UP2, P0 ;  /* 0x00000000003f7886 */ /* 0x000fe20000040000 */
[----:B------:R-:W-:Y:S01]  /*05a0*/  LEA.HI R8, R8, R5, RZ, 0x2 ;  /* 0x0000000508087211 */ /* 0x000fe200078f10ff */
[----:B------:R-:W0:Y:S01]  /*05b0*/  F2I.U32.TRUNC.NTZ R0, R0 ;  /* 0x0000000000007305 */ /* 0x000e22000020f000 */
[----:B------:R-:W-:Y:S01]  /*05c0*/  VOTEU.ALL UP0, P0 ;  /* 0x00000000003f7886 */ /* 0x000fe20000000000 */
[----:B------:R-:W-:Y:S01]  /*05d0*/  FMUL R4, R4, UR4 ;  /* 0x0000000404047c20 */ /* 0x000fe20008400000 */
[----:B------:R-:W1:Y:S01]  /*05e0*/  @!UP2 S2UR UR13, SR_CgaCtaId ;  /* 0x00000000000da9c3 */ /* 0x000e620000008800 */
[----:B------:R-:W-:Y:S01]  /*05f0*/  LOP3.LUT R8, R8, 0xfffffffc, RZ, 0xc0, !PT ;  /* 0xfffffffc08087812 */ /* 0x000fe200078ec0ff */
[----:B------:R-:W-:Y:S01]  /*0600*/  UMOV UR4, 0x20 ;  /* 0x0000002000047882 */ /* 0x000fe20000000000 */
[----:B------:R-:W-:Y:S01]  /*0610*/  VOTEU.ALL UP3, P1 ;  /* 0x00000000003f7886 */ /* 0x000fe20000860000 */
[----:B------:R-:W-:Y:S01]  /*0620*/  @!UP2 UMOV UR12, 0x400 ;  /* 0x00000400000ca882 */ /* 0x000fe20000000000 */
[----:B------:R-:W2:Y:S01]  /*0630*/  F2I.U32.TRUNC.NTZ R4, R4 ;  /* 0x0000000400047305 */ /* 0x000ea2000020f000 */
[----:B------:R-:W-:-:S04]  /*0640*/  @!UP2 UIADD3 UR4, -UR4, 0x100000, URZ ;  /* 0x001000000404a890 */ /* 0x000fc8000fffe13f */
[----:B------:R-:W-:Y:S02]  /*0650*/  @!UP2 USHF.L.U32 UR5, UR4, 0xb, URZ ;  /* 0x0000000b0405a899 */ /* 0x000fe4000800063f */
[----:B------:R-:W-:Y:S01]  /*0660*/  @!UP2 USHF.L.U32 UR4, UR4, 0x1, URZ ;  /* 0x000000010404a899 */ /* 0x000fe2000800063f */
[----:B------:R-:W-:Y:S01]  /*0670*/  IMAD.IADD R8, R5, 0x1, -R8 ;  /* 0x0000000105087824 */ /* 0x000fe200078e0a08 */
[----:B------:R-:W5:Y:S01]  /*0680*/  @!UP3 S2UR UR17, SR_CgaCtaId ;  /* 0x000000000011b9c3 */ /* 0x000f620000008800 */
[----:B------:R-:W-:Y:S01]  /*0690*/  VOTEU.ALL UP1, P0 ;  /* 0x00000000003f7886 */ /* 0x000fe20000020000 */
[----:B------:R-:W-:Y:S01]  /*06a0*/  @!UP3 UMOV UR16, 0x400 ;  /* 0x000004000010b882 */ /* 0x000fe20000000000 */
[----:B------:R-:W-:Y:S01]  /*06b0*/  IMAD R8, R3, 0x4, R8 ;  /* 0x0000000403087824 */ /* 0x000fe200078e0208 */
[----:B0-----:R-:W-:Y:S01]  /*06c0*/  R2UR UR8, R0 ;  /* 0x00000000000872ca */ /* 0x001fe200000e0000 */
[----:B------:R-:W-:Y:S01]  /*06d0*/  VOTEU.ALL UP4, P1 ;  /* 0x00000000003f7886 */ /* 0x000fe20000880000 */
[----:B------:R-:W-:Y:S01]  /*06e0*/  VOTEU.ALL UP5, P1 ;  /* 0x00000000003f7886 */ /* 0x000fe200008a0000 */
[----:B------:R-:W-:Y:S01]  /*06f0*/  IMAD.SHL.U32 R3, R8, 0x4, RZ ;  /* 0x0000000408037824 */ /* 0x000fe200078e00ff */
[----:B------:R-:W0:Y:S01]  /*0700*/  LDC R0, c[0x0][0x140] ;  /* 0x00005000ff007b82 */ /* 0x000e220000000800 */
[----:B------:R-:W-:-:S02]  /*0710*/  LOP3.LUT P0, RZ, R7, 0x7, RZ, 0xc0, !PT ;  /* 0x0000000707ff7812 */ /* 0x000fc4000780c0ff */
[----:B--2---:R-:W-:Y:S02]  /*0720*/  R2UR UR10, R4 ;  /* 0x00000000040a72ca */ /* 0x004fe400000e0000 */
[----:B------:R-:W-:Y:S01]  /*0730*/  LOP3.LUT R8, R8, 0xc, R3, 0x78, !PT ;  /* 0x0000000c08087812 */ /* 0x000fe200078e7803 */
[----:B-1----:R-:W-:Y:S02]  /*0740*/  @!UP2 ULEA UR15, UR13, UR12, 0x18 ;  /* 0x0000000c0d0fa291 */ /* 0x002fe4000f8ec03f */
[----:B------:R-:W-:-:S04]  /*0750*/  @!UP3 UIADD3 UR12, -UR20, 0x100000, URZ ;  /* 0x00100000140cb890 */ /* 0x000fc8000fffe13f */
[----:B------:R-:W-:Y:S02]  /*0760*/  @!UP3 USHF.L.U32 UR13, UR12, 0xb, URZ ;  /* 0x0000000b0c0db899 */ /* 0x000fe4000800063f */
[----:B------:R-:W-:Y:S01]  /*0770*/  @!UP3 USHF.L.U32 UR12, UR12, 0x1, URZ ;  /* 0x000000010c0cb899 */ /* 0x000fe2000800063f */
[----:B------:R-:W-:Y:S01]  /*0780*/  ISETP.LT.U32.AND P0, PT, R8, 0x2, !P0 ;  /* 0x000000020800780c */ /* 0x000fe20004701070 */
[----:B------:R-:W-:Y:S01]  /*0790*/  UIADD3 UR8, -UR8, URZ, URZ ;  /* 0x0000003f08087290 */ /* 0x000fe2000fffe13f */
[----:B------:R-:W-:Y:S01]  /*07a0*/  VOTEU.ALL UP2, P1 ;  /* 0x00000000003f7886 */ /* 0x000fe20000840000 */
[----:B-----5:R-:W-:Y:S02]  /*07b0*/  @!UP3 ULEA UR16, UR17, UR16, 0x18 ;  /* 0x000000101110b291 */ /* 0x020fe4000f8ec03f */
[----:B------:R-:W-:Y:S01]  /*07c0*/  UIADD3 UR10, -UR10, URZ, URZ ;  /* 0x0000003f0a0a7290 */ /* 0x000fe2000fffe13f */
[----:B------:R-:W1:Y:S02]  /*07d0*/  FENCE.VIEW.ASYNC.S ;  /* 0x00000000000073c6 */ /* 0x000e640000000000 */
[----:B-1----:R-:W1:Y:S01]  /*07e0*/  @!UP0 SYNCS.EXCH.64 URZ, [UR15+0x70], UR4 ;  /* 0x000070040f3f85b2 */ /* 0x002e620008000100 */
[----:B------:R-:W-:Y:S01]  /*07f0*/  VOTEU.ALL UP3, P1 ;  /* 0x00000000003f7886 */ /* 0x000fe20000860000 */
[----:B------:R-:W-:Y:S01]  /*0800*/  UIMAD UR8, UR14, UR8, UR11 ;  /* 0x000000080e0872a4 */ /* 0x000fe2000f8e020b */
[----:B0-----:R-:W-:Y:S01]  /*0810*/  ISETP.EQ.U32.AND P2, PT, R0, 0x1, PT ;  /* 0x000000010000780c */ /* 0x001fe20003f42070 */
[----:B------:R0:W2:Y:S01]  /*0820*/  @!UP1 SYNCS.EXCH.64 URZ, [UR15+0x78], UR4 ;  /* 0x000078040f3f95b2 */ /* 0x0000a20008000100 */
[----:B------:R-:W-:Y:S01]  /*0830*/  NOP ;  /* 0x0000000000007918 */ /* 0x000fe20000000000 */
[----:B0-----:R-:W-:Y:S01]  /*0840*/  UIMAD UR4, UR19, UR10, UR9 ;  /* 0x0000000a130472a4 */ /* 0x001fe2000f8e0209 */
[----:B------:R0:W0:Y:S05]  /*0850*/  @!UP2 SYNCS.EXCH.64 URZ, [UR16+0x50], UR12 ;  /* 0x0000500c103fa5b2 */ /* 0x00002a0008000100 */
[----:B------:R-:W-:-:S04]  /*0860*/  ISETP.NE.AND P1, PT, R8, UR4, PT ;  /* 0x0000000408007c0c */ /* 0x000fc8000bf25270 */
[----:B------:R-:W-:-:S04]  /*0870*/  ISETP.EQ.OR P1, PT, RZ, UR8, !P1 ;  /* 0x00000008ff007c0c */ /* 0x000fc8000cf22670 */
[----:B------:R-:W-:Y:S01]  /*0880*/  PLOP3.LUT P0, PT, P0, P1, PT, 0x80, 0x0 ;  /* 0x000000000000781c */ /* 0x000fe20000703070 */
[----:B------:R0:W0:Y:S01]  /*0890*/  @!UP3 SYNCS.EXCH.64 URZ, [UR16+0x58], UR12 ;  /* 0x0000580c103fb5b2 */ /* 0x0000220008000100 */
[----:B------:R0:W0:Y:S01]  /*08a0*/  @!UP4 SYNCS.EXCH.64 URZ, [UR16+0x60], UR12 ;  /* 0x0000600c103fc5b2 */ /* 0x0000220008000100 */
[----:B------:R0:W0:Y:S01]  /*08b0*/  @!UP5 SYNCS.EXCH.64 URZ, [UR16+0x68], UR12 ;  /* 0x0000680c103fd5b2 */ /* 0x0000220008000100 */
[----:B------:R-:W-:Y:S01]  /*08c0*/  NOP ;  /* 0x0000000000007918 */ /* 0x000fe20000000000 */
[----:B-1-3--:R-:W-:Y:S08]  /*08d0*/  @!P2 BRA `(.L_x_3) ;  /* 0x000000000008a947 */ /* 0x00aff00003800000 */
[----:B0-2-4-:R-:W-:Y:S01]  /*08e0*/  UCGABAR_ARV ;  /* 0x00000000000079c7 */ /* 0x015fe20008000000 */
[----:B------:R-:W-:Y:S05]  /*08f0*/  BRA `(.L_x_4) ;  /* 0x0000000000047947 */ /* 0x000fea0003800000 */
.L_x_3:
[----:B0-2-4-:R-:W-:Y:S01]  /*0900*/  NOP ;  /* 0x0000000000007918 */ /* 0x015fe20000000000 */
.L_x_4:
[----:B------:R-:W-:Y:S01]  /*0910*/  ULDC.64 UR4, c[0x0][0x598] ;  /* 0x0001660000047ab9 */ /* 0x000fe20000000a00 */
[----:B------:R-:W-:Y:S01]  /*0920*/  ULDC.64 UR22, c[0x0][0x208] ;  /* 0x0000820000167ab9 */ /* 0x000fe20000000a00 */
[----:B------:R-:W-:-:S04]  /*0930*/  ISETP.NE.U32.AND P1, PT, RZ, UR4, PT ;  /* 0x00000004ff007c0c */ /* 0x000fc8000bf25070 */
[----:B------:R-:W-:-:S13]  /*0940*/  ISETP.NE.AND.EX P1, PT, RZ, UR5, PT, P1 ;  /* 0x00000005ff007c0c */ /* 0x000fda000bf25310 */
[----:B------:R-:W-:Y:S05]  /*0950*/  @!P1 BRA `(.L_x_5) ;  /* 0x00000000001c9947 */ /* 0x000fea0003800000 */
[----:B------:R-:W0:Y:S02]  /*0960*/  LDC.64 R2, c[0x0][0x598] ;  /* 0x00016600ff027b82 */ /* 0x000e240000000a00 */
[----:B0-----:R-:W2:Y:S02]  /*0970*/  LDG.E.64 R2, desc[UR22][R2.64] ;  /* 0x0000001602027981 */ /* 0x001ea4000c1e1b00 */
[----:B--2---:R-:W-:-:S04]  /*0980*/  ISETP.NE.U32.AND P1, PT, R2, RZ, PT ;  /* 0x000000ff0200720c */ /* 0x004fc80003f25070 */
[----:B------:R-:W-:-:S13]  /*0990*/  ISETP.NE.AND.EX P1, PT, R3, RZ, PT, P1 ;  /* 0x000000ff0300720c */ /* 0x000fda0003f25310 */
[----:B------:R-:W-:Y:S05]  /*09a0*/  @!P1 BRA `(.L_x_5) ;  /* 0x0000000000089947 */ /* 0x000fea0003800000 */
[----:B------:R0:W5:Y:S01]  /*09b0*/  LD.E R9, desc[UR22][R2.64] ;  /* 0x0000001602097980 */ /* 0x000162000c101900 */
[----:B------:R-:W-:Y:S05]  /*09c0*/  BRA `(.L_x_6) ;  /* 0x0000000000207947 */ /* 0x000fea0003800000 */
.L_x_5:
[----:B------:R-:W-:Y:S02]  /*09d0*/  ULDC.64 UR4, c[0x0][0x588] ;  /* 0x0001620000047ab9 */ /* 0x000fe40000000a00 */
[----:B------:R-:W-:-:S04]  /*09e0*/  ISETP.NE.U32.AND P1, PT, RZ, UR4, PT ;  /* 0x00000004ff007c0c */ /* 0x000fc8000bf25070 */
[----:B------:R-:W-:-:S13]  /*09f0*/  ISETP.NE.AND.EX P1, PT, RZ, UR5, PT, P1 ;  /* 0x00000005ff007c0c */ /* 0x000fda000bf25310 */
[----:B------:R-:W-:Y:S05]  /*0a00*/  @!P1 BRA `(.L_x_7) ;  /* 0x00000000000c9947 */ /* 0x000fea0003800000 */
[----:B------:R-:W0:Y:S02]  /*0a10*/  LDC.64 R2, c[0x0][0x588] ;  /* 0x00016200ff027b82 */ /* 0x000e240000000a00 */
[----:B0-----:R1:W5:Y:S01]  /*0a20*/  LDG.E R9, desc[UR22][R2.64] ;  /* 0x0000001602097981 */ /* 0x001362000c1e1900 */
[----:B------:R-:W-:Y:S05]  /*0a30*/  BRA `(.L_x_6) ;  /* 0x0000000000047947 */ /* 0x000fea0003800000 */
.L_x_7:
[----:B------:R-:W2:Y:S02]  /*0a40*/  LDC R9, c[0x0][0x580] ;  /* 0x00016000ff097b82 */ /* 0x000ea40000000800 */
.L_x_6:
[----:B------:R-:W-:Y:S02]  /*0a50*/  ULDC.64 UR4, c[0x0][0x5a0] ;  /* 0x0001680000047ab9 */ /* 0x000fe40000000a00 */
[----:B------:R-:W-:-:S04]  /*0a60*/  ISETP.NE.U32.AND P1, PT, RZ, UR4, PT ;  /* 0x00000004ff007c0c */ /* 0x000fc8000bf25070 */
[----:B------:R-:W-:-:S13]  /*0a70*/  ISETP.NE.AND.EX P1, PT, RZ, UR5, PT, P1 ;  /* 0x00000005ff007c0c */ /* 0x000fda000bf25310 */
[----:B------:R-:W-:Y:S05]  /*0a80*/  @!P1 BRA `(.L_x_8) ;  /* 0x00000000001c9947 */ /* 0x000fea0003800000 */
[----:B01----:R-:W0:Y:S02]  /*0a90*/  LDC.64 R2, c[0x0][0x5a0] ;  /* 0x00016800ff027b82 */ /* 0x003e240000000a00 */
[----:B0-----:R-:W3:Y:S02]  /*0aa0*/  LDG.E.64 R2, desc[UR22][R2.64] ;  /* 0x0000001602027981 */ /* 0x001ee4000c1e1b00 */
[----:B---3--:R-:W-:-:S04]  /*0ab0*/  ISETP.NE.U32.AND P1, PT, R2, RZ, PT ;  /* 0x000000ff0200720c */ /* 0x008fc80003f25070 */
[----:B------:R-:W-:-:S13]  /*0ac0*/  ISETP.NE.AND.EX P1, PT, R3, RZ, PT, P1 ;  /* 0x000000ff0300720c */ /* 0x000fda0003f25310 */
[----:B------:R-:W-:Y:S05]  /*0ad0*/  @!P1 BRA `(.L_x_8) ;  /* 0x0000000000089947 */ /* 0x000fea0003800000 */
[----:B------:R0:W5:Y:S01]  /*0ae0*/  LD.E R10, desc[UR22][R2.64] ;  /* 0x00000016020a7980 */ /* 0x000162000c101900 */
[----:B------:R-:W-:Y:S05]  /*0af0*/  BRA `(.L_x_9) ;  /* 0x0000000000207947 */ /* 0x000fea0003800000 */
.L_x_8:
[----:B------:R-:W-:Y:S02]  /*0b00*/  ULDC.64 UR4, c[0x0][0x590] ;  /* 0x0001640000047ab9 */ /* 0x000fe40000000a00 */
[----:B------:R-:W-:-:S04]  /*0b10*/  ISETP.NE.U32.AND P1, PT, RZ, UR4, PT ;  /* 0x00000004ff007c0c */ /* 0x000fc8000bf25070 */
[----:B------:R-:W-:-:S13]  /*0b20*/  ISETP.NE.AND.EX P1, PT, RZ, UR5, PT, P1 ;  /* 0x00000005ff007c0c */ /* 0x000fda000bf25310 */
[----:B------:R-:W-:Y:S05]  /*0b30*/  @!P1 BRA `(.L_x_10) ;  /* 0x00000000000c9947 */ /* 0x000fea0003800000 */
[----:B------:R-:W3:Y:S02]  /*0b40*/  LDC.64 R10, c[0x0][0x590] ;  /* 0x00016400ff0a7b82 */ /* 0x000ee40000000a00 */
[----:B---3--:R3:W5:Y:S01]  /*0b50*/  LDG.E R10, desc[UR22][R10.64] ;  /* 0x000000160a0a7981 */ /* 0x008762000c1e1900 */
[----:B------:R-:W-:Y:S05]  /*0b60*/  BRA `(.L_x_9) ;  /* 0x0000000000047947 */ /* 0x000fea0003800000 */
.L_x_10:
[----:B------:R-:W4:Y:S02]  /*0b70*/  LDC R10, c[0x0][0x584] ;  /* 0x00016100ff0a7b82 */ /* 0x000f240000000800 */
.L_x_9:
[----:B------:R-:W-:Y:S01]  /*0b80*/  ULDC UR4, c[0x0][0x65c] ;  /* 0x0001970000047ab9 */ /* 0x000fe20000000800 */
[----:B01----:R-:W0:Y:S01]  /*0b90*/  LDC.64 R2, c[0x0][0x650] ;  /* 0x00019400ff027b82 */ /* 0x003e220000000a00 */
[----:B------:R-:W-:Y:S01]  /*0ba0*/  UISETP.NE.AND UP2, UPT, UR4, 0x1, UPT ;  /* 0x000000010400788c */ /* 0x000fe2000bf45270 */
[----:B---3--:R-:W-:Y:S01]  /*0bb0*/  PRMT R11, RZ, 0x7610, R11 ;  /* 0x00007610ff0b7816 */ /* 0x008fe2000000000b */
[----:B------:R-:W-:Y:S01]  /*0bc0*/  UISETP.NE.AND UP0, UPT, UR24, 0x2, UPT ;  /* 0x000000021800788c */ /* 0x000fe2000bf05270 */
[----:B------:R-:W-:-:S08]  /*0bd0*/  IMAD.MOV.U32 R4, RZ, RZ, -0x1 ;  /* 0xffffffffff047424 */ /* 0x000fd000078e00ff */
[----:B------:R-:W-:Y:S01]  /*0be0*/  @UP2 ULDC UR14, c[0x0][0x10] ;  /* 0x00000400000e2ab9 */ /* 0x000fe20000000800 */
[----:B------:R-:W-:Y:S01]  /*0bf0*/  @UP2 UMOV UR4, UR9 ;  /* 0x0000000900042c82 */ /* 0x000fe20008000000 */
[----:B------:R-:W-:Y:S01]  /*0c00*/  @UP2 UMOV UR5, URZ ;  /* 0x0000003f00052c82 */ /* 0x000fe20008000000 */
[----:B------:R-:W-:Y:S01]  /*0c10*/  @!UP2 ULDC UR16, c[0x0][0xc] ;  /* 0x000003000010aab9 */ /* 0x000fe20000000800 */
[----:B------:R-:W-:Y:S01]  /*0c20*/  @UP2 UIMAD.WIDE.U32 UR14, UR11, UR14, UR4 ;  /* 0x0000000e0b0e22a5 */ /* 0x000fe2000f8e0004 */
[----:B------:R-:W-:Y:S02]  /*0c30*/  ULDC UR12, c[0x0][0xc] ;  /* 0x00000300000c7ab9 */ /* 0x000fe40000000800 */
[----:B------:R-:W-:Y:S01]  /*0c40*/  @UP2 UMOV UR4, URZ ;  /* 0x0000003f00042c82 */ /* 0x000fe20008000000 */
[----:B------:R-:W-:Y:S01]  /*0c50*/  UMOV UR5, URZ ;  /* 0x0000003f00057c82 */ /* 0x000fe20008000000 */
[----:B------:R-:W-:Y:S01]  /*0c60*/  @UP2 UIADD3 UR15, UR15, UR4, URZ ;  /* 0x000000040f0f2290 */ /* 0x000fe2000fffe03f */
[----:B------:R-:W-:-:S02]  /*0c70*/  ULDC UR13, c[0x0][0x10] ;  /* 0x00000400000d7ab9 */ /* 0x000fc40000000800 */
[----:B------:R-:W-:Y:S01]  /*0c80*/  UMOV UR4, UR11 ;  /* 0x0000000b00047c82 */ /* 0x000fe20008000000 */
[----:B------:R-:W-:Y:S02]  /*0c90*/  UIMAD.WIDE.U32 UR12, UR12, UR13, URZ ;  /* 0x0000000d0c0c72a5 */ /* 0x000fe4000f8e003f */
[----:B------:R-:W-:Y:S01]  /*0ca0*/  @!UP2 UIMAD.WIDE.U32 UR4, UR9, UR16, UR4 ;  /* 0x000000100904a2a5 */ /* 0x000fe2000f8e0004 */
[----:B------:R-:W-:Y:S02]  /*0cb0*/  ULDC UR11, c[0x0][0x14] ;  /* 0x00000500000b7ab9 */ /* 0x000fe40000000800 */
[----:B------:R-:W-:Y:S02]  /*0cc0*/  UIMAD.WIDE.U32 UR20, UR12, UR11, URZ ;  /* 0x0000000b0c1472a5 */ /* 0x000fe4000f8e003f */
[----:B------:R-:W-:Y:S02]  /*0cd0*/  UIMAD UR13, UR13, UR11, URZ ;  /* 0x0000000b0d0d72a4 */ /* 0x000fe4000f8e023f */
[----:B------:R-:W-:Y:S01]  /*0ce0*/  @!UP2 UMOV UR14, UR4 ;  /* 0x00000004000eac82 */ /* 0x000fe20008000000 */
[----:B------:R-:W-:Y:S01]  /*0cf0*/  @!UP2 UMOV UR15, UR5 ;  /* 0x00000005000fac82 */ /* 0x000fe20008000000 */
[----:B------:R-:W-:-:S02]  /*0d00*/  UIADD3 UR13, UR21, UR13, URZ ;  /* 0x0000000d150d7290 */ /* 0x000fc4000fffe03f */
[----:B------:R-:W-:-:S04]  /*0d10*/  UIADD3 UR4, UP1, UR14, UR20, URZ ;  /* 0x000000140e047290 */ /* 0x000fc8000ff3e03f */
[----:B------:R-:W-:Y:S02]  /*0d20*/  UIADD3.X UR5, UR15, UR13, URZ, UP1, !UPT ;  /* 0x0000000d0f057290 */ /* 0x000fe40008ffe43f */
[----:B------:R-:W-:Y:S02]  /*0d30*/  USEL UR4, UR4, UR14, !UP0 ;  /* 0x0000000e04047287 */ /* 0x000fe4000c000000 */
[----:B------:R-:W-:-:S04]  /*0d40*/  USEL UR5, UR5, UR15, !UP0 ;  /* 0x0000000f05057287 */ /* 0x000fc8000c000000 */
[----:B0-----:R-:W-:Y:S01]  /*0d50*/  ISETP.LE.U32.AND P1, PT, R2, UR4, PT ;  /* 0x0000000402007c0c */ /* 0x001fe2000bf23070 */
[----:B------:R-:W-:Y:S02]  /*0d60*/  IMAD.MOV.U32 R2, RZ, RZ, -0x1 ;  /* 0xffffffffff027424 */ /* 0x000fe400078e00ff */
[----:B------:R-:W-:Y:S02]  /*0d70*/  IMAD.U32 R0, RZ, RZ, UR5 ;  /* 0x00000005ff007e24 */ /* 0x000fe4000f8e00ff */
[----:B------:R-:W-:-:S03]  /*0d80*/  IMAD.U32 R5, RZ, RZ, UR5 ;  /* 0x00000005ff057e24 */ /* 0x000fc6000f8e00ff */
[----:B------:R-:W-:Y:S01]  /*0d90*/  ISETP.GE.U32.AND.EX P1, PT, R0, R3, PT, P1 ;  /* 0x000000030000720c */ /* 0x000fe20003f26110 */
[----:B------:R-:W-:Y:S02]  /*0da0*/  IMAD.U32 R0, RZ, RZ, UR4 ;  /* 0x00000004ff007e24 */ /* 0x000fe4000f8e00ff */
[----:B------:R-:W-:-:S10]  /*0db0*/  IMAD.MOV.U32 R3, RZ, RZ, -0x1 ;  /* 0xffffffffff037424 */ /* 0x000fd400078e00ff */
[----:B------:R-:W-:Y:S05]  /*0dc0*/  @P1 BRA `(.L_x_11) ;  /* 0x0000000400481947 */ /* 0x000fea0003800000 */
[----:B------:R-:W-:Y:S01]  /*0dd0*/  ULDC.64 UR24, c[0x0][0x628] ;  /* 0x00018a0000187ab9 */ /* 0x000fe20000000a00 */
[C---:B------:R-:W-:Y:S01]  /*0de0*/  R2UR UR27, R0.reuse ;  /* 0x00000000001b72ca */ /* 0x040fe200000e0000 */
[----:B------:R-:W-:Y:S01]  /*0df0*/  ULDC UR26, c[0x0][0x630] ;  /* 0x00018c00001a7ab9 */ /* 0x000fe20000000800 */
[----:B------:R-:W-:Y:S02]  /*0e00*/  ISETP.NE.U32.AND P1, PT, RZ, UR24, PT ;  /* 0x00000018ff007c0c */ /* 0x000fe4000bf25070 */
[----:B------:R-:W-:Y:S02]  /*0e10*/  R2UR UR4, R0 ;  /* 0x00000000000472ca */ /* 0x000fe400000e0000 */
[----:B------:R-:W-:Y:S02]  /*0e20*/  ISETP.NE.AND.EX P1, PT, RZ, UR25, PT, P1 ;  /* 0x00000019ff007c0c */ /* 0x000fe4000bf25310 */
[----:B------:R-:W-:-:S11]  /*0e30*/  R2UR UR5, R5 ;  /* 0x00000000050572ca */ /* 0x000fd600000e0000 */
[----:B------:R-:W-:Y:S05]  /*0e40*/  @!P1 BRA `(.L_x_12) ;  /* 0x0000000000309947 */ /* 0x000fea0003800000 */
[----:B------:R-:W-:Y:S01]  /*0e50*/  R2UR UR4, R0 ;  /* 0x00000000000472ca */ /* 0x000fe200000e0000 */
[----:B------:R-:W-:Y:S01]  /*0e60*/  ULDC UR11, c[0x0][0x634] ;  /* 0x00018d00000b7ab9 */ /* 0x000fe20000000800 */
[----:B------:R-:W-:-:S11]  /*0e70*/  R2UR UR12, R5 ;  /* 0x00000000050c72ca */ /* 0x000fd600000e0000 */
[----:B------:R-:W-:-:S04]  /*0e80*/  UIADD3 UR11, UP1, UR4, UR11, URZ ;  /* 0x0000000b040b7290 */ /* 0x000fc8000ff3e03f */
[----:B------:R-:W-:-:S04]  /*0e90*/  UIADD3.X UR12, URZ, UR12, URZ, UP1, !UPT ;  /* 0x0000000c3f0c7290 */ /* 0x000fc80008ffe43f */
[----:B------:R-:W-:-:S04]  /*0ea0*/  UIMAD.WIDE.U32 UR4, UR12, UR24, URZ ;  /* 0x000000180c0472a5 */ /* 0x000fc8000f8e003f */
[----:B------:R-:W-:Y:S02]  /*0eb0*/  UIMAD.WIDE.U32 UR14, UP1, UR11, UR25, UR4 ;  /* 0x000000190b0e72a5 */ /* 0x000fe4000f820004 */
[----:B------:R-:W-:Y:S02]  /*0ec0*/  UIMAD.WIDE.U32 UR4, UR11, UR24, URZ ;  /* 0x000000180b0472a5 */ /* 0x000fe4000f8e003f */
[----:B------:R-:W-:Y:S02]  /*0ed0*/  UIADD3.X UR17, URZ, URZ, URZ, UP1, !UPT ;  /* 0x0000003f3f117290 */ /* 0x000fe40008ffe43f */
[----:B------:R-:W-:Y:S01]  /*0ee0*/  UIADD3 URZ, UP1, UR5, UR14, URZ ;  /* 0x0000000e053f7290 */ /* 0x000fe2000ff3e03f */
[----:B------:R-:W-:-:S03]  /*0ef0*/  UMOV UR16, UR15 ;  /* 0x0000000f00107c82 */ /* 0x000fc60008000000 */
[----:B------:R-:W-:-:S12]  /*0f00*/  UIMAD.WIDE.U32.X UR4, UR12, UR25, UR16, UP1 ;  /* 0x000000190c0472a5 */ /* 0x000fd800088e0410 */
.L_x_12:
[----:B------:R-:W-:Y:S01]  /*0f10*/  USHF.R.U64 UR4, UR4, UR26, UR5 ;  /* 0x0000001a04047299 */ /* 0x000fe20008001205 */
[----:B------:R-:W-:Y:S01]  /*0f20*/  R2UR UR15, R5 ;  /* 0x00000000050f72ca */ /* 0x000fe200000e0000 */
[----:B------:R-:W-:Y:S02]  /*0f30*/  USHF.R.U32.HI UR5, URZ, UR26, UR5 ;  /* 0x0000001a3f057299 */ /* 0x000fe40008011605 */
[----:B------:R-:W-:Y:S01]  /*0f40*/  UIADD3 UR12, UP1, URZ, -UR4, URZ ;  /* 0x800000043f0c7290 */ /* 0x000fe2000ff3e03f */
[----:B------:R-:W-:Y:S01]  /*0f50*/  ULDC.64 UR16, c[0x0][0x620] ;  /* 0x0001880000107ab9 */ /* 0x000fe20000000a00 */
[----:B------:R-:W-:Y:S02]  /*0f60*/  UMOV UR14, UR27 ;  /* 0x0000001b000e7c82 */ /* 0x000fe40008000000 */
[----:B------:R-:W-:Y:S01]  /*0f70*/  UIADD3.X UR5, URZ, ~UR5, URZ, UP1, !UPT ;  /* 0x800000053f057290 */ /* 0x000fe20008ffe43f */
[----:B------:R-:W-:Y:S01]  /*0f80*/  ULDC UR11, c[0x0][0x618] ;  /* 0x00018600000b7ab9 */ /* 0x000fe20000000800 */
[----:B------:R-:W-:-:S02]  /*0f90*/  @UP2 UIMAD UR8, UR19, UR10, UR9 ;  /* 0x0000000a130822a4 */ /* 0x000fc4000f8e0209 */
[----:B------:R-:W-:Y:S02]  /*0fa0*/  UIMAD UR5, UR5, UR16, URZ ;  /* 0x00000010050572a4 */ /* 0x000fe4000f8e023f */
[----:B------:R-:W-:Y:S02]  /*0fb0*/  UIMAD.WIDE.U32 UR14, UR12, UR16, UR14 ;  /* 0x000000100c0e72a5 */ /* 0x000fe4000f8e000e */
[----:B------:R-:W-:Y:S01]  /*0fc0*/  UIMAD UR12, UR12, UR17, UR5 ;  /* 0x000000110c0c72a4 */ /* 0x000fe2000f8e0205 */
[----:B------:R-:W-:Y:S01]  /*0fd0*/  ULDC UR16, c[0x0][0x608] ;  /* 0x0001820000107ab9 */ /* 0x000fe20000000800 */
[----:B------:R-:W-:Y:S02]  /*0fe0*/  ULDC UR28, c[0x0][0x658] ;  /* 0x00019600001c7ab9 */ /* 0x000fe40000000800 */
[----:B------:R-:W-:Y:S01]  /*0ff0*/  UIADD3 UR12, UR15, UR12, URZ ;  /* 0x0000000c0f0c7290 */ /* 0x000fe2000fffe03f */
[----:B------:R-:W-:Y:S01]  /*1000*/  UMOV UR9, 0xffffffff ;  /* 0xffffffff00097882 */ /* 0x000fe20000000000 */
[----:B------:R-:W-:-:S02]  /*1010*/  ULDC UR5, c[0x0][0x600] ;  /* 0x0001800000057ab9 */ /* 0x000fc40000000800 */
[----:B------:R-:W-:Y:S02]  /*1020*/  USHF.R.U64 UR27, UR14, UR11, UR12 ;  /* 0x0000000b0e1b7299 */ /* 0x000fe4000800120c */
[----:B------:R-:W-:Y:S02]  /*1030*/  USHF.R.U32.HI UR12, URZ, UR11, UR12 ;  /* 0x0000000b3f0c7299 */ /* 0x000fe4000801160c */
[----:B------:R-:W-:Y:S01]  /*1040*/  USHF.L.U32 UR9, UR9, UR28, URZ ;  /* 0x0000001c09097299 */ /* 0x000fe2000800063f */
[----:B------:R-:W-:Y:S01]  /*1050*/  ULDC.64 UR10, c[0x0][0x640] ;  /* 0x00019000000a7ab9 */ /* 0x000fe20000000a00 */
[----:B------:R-:W-:Y:S01]  /*1060*/  USHF.R.U64 UR32, UR27, UR16, UR12 ;  /* 0x000000101b207299 */ /* 0x000fe2000800120c */
[----:B------:R-:W-:Y:S01]  /*1070*/  ISETP.NE.U32.AND P1, PT, RZ, UR10, PT ;  /* 0x0000000aff007c0c */ /* 0x000fe2000bf25070 */
[----:B------:R-:W-:Y:S02]  /*1080*/  USHF.R.U32.HI UR12, URZ, UR16, UR12 ;  /* 0x000000103f0c7299 */ /* 0x000fe4000801160c */
[----:B------:R-:W-:Y:S01]  /*1090*/  UIADD3 UR26, UR5, -0x1, URZ ;  /* 0xffffffff051a7890 */ /* 0x000fe2000fffe03f */
[----:B------:R-:W-:Y:S01]  /*10a0*/  ISETP.NE.AND.EX P1, PT, RZ, UR11, PT, P1 ;  /* 0x0000000bff007c0c */ /* 0x000fe2000bf25310 */
[----:B------:R-:W-:-:S02]  /*10b0*/  USHF.R.U64 UR33, UR32, UR28, UR12 ;  /* 0x0000001c20217299 */ /* 0x000fc4000800120c */
[----:B------:R-:W-:Y:S02]  /*10c0*/  USHF.R.U32.HI UR14, URZ, UR28, UR12 ;  /* 0x0000001c3f0e7299 */ /* 0x000fe4000801160c */
[----:B------:R-:W-:Y:S01]  /*10d0*/  ULOP3.LUT UR12, URZ, UR9, URZ, 0x33, !UPT ;  /* 0x000000093f0c7292 */ /* 0x000fe2000f8e333f */
[----:B------:R-:W-:Y:S01]  /*10e0*/  ULDC UR29, c[0x0][0x648] ;  /* 0x00019200001d7ab9 */ /* 0x000fe20000000800 */
[----:B------:R-:W-:Y:S01]  /*10f0*/  ULDC UR30, c[0x0][0x638] ;  /* 0x00018e00001e7ab9 */ /* 0x000fe20000000800 */
[----:B------:R-:W-:Y:S01]  /*1100*/  UMOV UR31, 0x1 ;  /* 0x00000001001f7882 */ /* 0x000fe20000000000 */
[----:B------:R-:W-:-:S04]  /*1110*/  UMOV UR9, UR33 ;  /* 0x0000002100097c82 */ /* 0x000fc80008000000 */
[----:B------:R-:W-:Y:S05]  /*1120*/  @!P1 BRA `(.L_x_13) ;  /* 0x0000000000309947 */ /* 0x000fea0003800000 */
[----:B------:R-:W-:Y:S02]  /*1130*/  ULDC UR9, c[0x0][0x64c] ;  /* 0x0001930000097ab9 */ /* 0x000fe40000000800 */
        /* <DEDUP_REMOVED lines=8> */
[----:B------:R-:W-:-:S07]  /*11c0*/  UIMAD.WIDE.U32.X UR10, UR19, UR11, UR24, UP1 ;  /* 0x0000000b130a72a5 */ /* 0x000fce00088e0418 */
[----:B------:R-:W-:Y:S01]  /*11d0*/  UMOV UR9, UR10 ;  /* 0x0000000a00097c82 */ /* 0x000fe20008000000 */
[----:B------:R-:W-:-:S05]  /*11e0*/  UMOV UR14, UR11 ;  /* 0x0000000b000e7c82 */ /* 0x000fca0008000000 */
.L_x_13:
[----:B------:R-:W-:Y:S01]  /*11f0*/  USHF.R.U64 UR10, UR9, UR29, UR14 ;  /* 0x0000001d090a7299 */ /* 0x000fe2000800120e */
[----:B------:R-:W-:Y:S01]  /*1200*/  IMAD.MOV.U32 R11, RZ, RZ, 0x1 ;  /* 0x00000001ff0b7424 */ /* 0x000fe200078e00ff */
[----:B------:R-:W-:Y:S01]  /*1210*/  USHF.L.U32 UR9, UR31, UR28, URZ ;  /* 0x0000001c1f097299 */ /* 0x000fe2000800063f */
[----:B------:R-:W-:Y:S01]  /*1220*/  IMAD.U32 R4, RZ, RZ, UR4 ;  /* 0x00000004ff047e24 */ /* 0x000fe2000f8e00ff */
[----:B------:R-:W-:Y:S02]  /*1230*/  ULOP3.LUT UR12, UR32, UR12, URZ, 0xc0, !UPT ;  /* 0x0000000c200c7292 */ /* 0x000fe4000f8ec03f */
[----:B------:R-:W-:Y:S02]  /*1240*/  UIADD3 UR11, -UR10, URZ, URZ ;  /* 0x0000003f0a0b7290 */ /* 0x000fe4000fffe13f */
[----:B------:R-:W-:Y:S02]  /*1250*/  UIMAD UR12, UR9, UR10, UR12 ;  /* 0x0000000a090c72a4 */ /* 0x000fe4000f8e020c */
[----:B------:R-:W-:-:S02]  /*1260*/  ULOP3.LUT UR26, UR27, UR26, URZ, 0xc0, !UPT ;  /* 0x0000001a1b1a7292 */ /* 0x000fc4000f8ec03f */
[----:B------:R-:W-:Y:S01]  /*1270*/  UIMAD UR9, UR11, UR30, UR33 ;  /* 0x0000001e0b0972a4 */ /* 0x000fe2000f8e0221 */
[----:B------:R-:W-:Y:S02]  /*1280*/  ULDC UR10, c[0x0][0x610] ;  /* 0x00018400000a7ab9 */ /* 0x000fe40000000800 */
[----:B------:R-:W-:Y:S02]  /*1290*/  UIMAD UR8, UR12, UR10, UR8 ;  /* 0x0000000a0c0872a4 */ /* 0x000fe4000f8e0208 */
[----:B------:R-:W-:-:S04]  /*12a0*/  UIMAD UR9, UR9, UR5, UR26 ;  /* 0x00000005090972a4 */ /* 0x000fc8000f8e021a */
[----:B------:R-:W-:Y:S02]  /*12b0*/  USEL UR5, UR9, UR8, !UP2 ;  /* 0x0000000809057287 */ /* 0x000fe4000d000000 */
[----:B------:R-:W-:-:S04]  /*12c0*/  USEL UR8, UR8, UR9, !UP2 ;  /* 0x0000000908087287 */ /* 0x000fc8000d000000 */
[----:B------:R-:W-:Y:S02]  /*12d0*/  IMAD.U32 R3, RZ, RZ, UR5 ;  /* 0x00000005ff037e24 */ /* 0x000fe4000f8e00ff */
[----:B------:R-:W-:-:S07]  /*12e0*/  IMAD.U32 R2, RZ, RZ, UR8 ;  /* 0x00000008ff027e24 */ /* 0x000fce000f8e00ff */
.L_x_11:
[----:B------:R-:W-:Y:S05]  /*12f0*/  @!P2 BRA `(.L_x_14) ;  /* 0x00000000000ca947 */ /* 0x000fea0003800000 */
[----:B------:R-:W-:Y:S01]  /*1300*/  UCGABAR_WAIT ;  /* 0x0000000000007dc7 */ /* 0x000fe20008000000 */
[----:B------:R-:W-:Y:S01]  /*1310*/  CCTL.IVALL ;  /* 0x00000000ff00798f */ /* 0x000fe20002000000 */
[----:B------:R-:W-:Y:S05]  /*1320*/  BRA `(.L_x_15) ;  /* 0x0000000000047947 */ /* 0x000fea0003800000 */
.L_x_14:
[----:B------:R-:W-:Y:S06]  /*1330*/  BAR.SYNC.DEFER_BLOCKING 0x0 ;  /* 0x0000000000007b1d */ /* 0x000fec0000010000 */
.L_x_15:
[----:B------:R-:W-:Y:S02]  /*1340*/  ULDC UR4, c[0x0][0x28c] ;  /* 0x0000a30000047ab9 */ /* 0x000fe40000000800 */
[----:B------:R-:W-:-:S04]  /*1350*/  UIADD3 UR4, UR4, 0x1f, URZ ;  /* 0x0000001f04047890 */ /* 0x000fc8000fffe03f */
[----:B------:R-:W-:-:S04]  /*1360*/  USHF.R.S32.HI UR5, URZ, 0x1f, UR4 ;  /* 0x0000001f3f057899 */ /* 0x000fc80008011404 */
[----:B------:R-:W-:-:S04]  /*1370*/  ULEA.HI UR5, UR5, UR4, URZ, 0x5 ;  /* 0x0000000405057291 */ /* 0x000fc8000f8f283f */
[----:B------:R-:W-:Y:S01]  /*1380*/  USHF.R.S32.HI UR14, URZ, 0x5, UR5 ;  /* 0x000000053f0e7899 */ /* 0x000fe20008011405 */
[----:B------:R-:W-:Y:S11]  /*1390*/  @!P3 BRA `(.L_x_16) ;  /* 0x00000044001cb947 */ /* 0x000ff60003800000 */
[----:B------:R-:W-:-:S06]  /*13a0*/  UISETP.GT.U32.AND UP1, UPT, UR18, 0x1, UPT ;  /* 0x000000011200788c */ /* 0x000fcc000bf24070 */
[----:B------:R-:W-:-:S13]  /*13b0*/  PLOP3.LUT P1, PT, PT, PT, UP1, 0x80, 0x0 ;  /* 0x000000000000781c */ /* 0x000fda0003f2f018 */
[----:B------:R-:W-:Y:S05]  /*13c0*/  @P1 EXIT ;  /* 0x000000000000194d */ /* 0x000fea0003800000 */
.L_x_17:
[----:B------:R-:W-:-:S08]  /*13d0*/  NOP ;  /* 0x0000000000007918 */ /* 0x000fd00000000000 */
[----:B------:R-:W0:Y:S02]  /*13e0*/  USETMAXREG.TRY_ALLOC.CTAPOOL UP1, 0xe8 ;  /* 0x000000e8000079c8 */ /* 0x000e240008020600 */
[----:B0-----:R-:W-:-:S13]  /*13f0*/  PLOP3.LUT P1, PT, PT, PT, UP1, 0x80, 0x0 ;  /* 0x000000000000781c */ /* 0x001fda0003f2f018 */
[----:B------:R-:W-:Y:S05]  /*1400*/  @!P1 BRA `(.L_x_17) ;  /* 0xfffffffc00f09947 */ /* 0x000fea000383ffff */
[----:B------:R-:W-:-:S13]  /*1410*/  LOP3.LUT P1, RZ, R11, 0xff, RZ, 0xc0, !PT ;  /* 0x000000ff0bff7812 */ /* 0x000fda000782c0ff */
[----:B------:R-:W-:Y:S05]  /*1420*/  @!P1 EXIT ;  /* 0x000000000000994d */ /* 0x000fea0003800000 */
[----:B------:R-:W0:Y:S01]  /*1430*/  S2UR UR5, SR_CgaCtaId ;  /* 0x00000000000579c3 */ /* 0x000e220000008800 */
[CC--:B------:R-:W-:Y:S01]  /*1440*/  LEA.HI R6, R12.reuse, R7.reuse, RZ, 0x2 ;  /* 0x000000070c067211 */ /* 0x0c0fe200078f10ff */
[----:B------:R-:W-:Y:S01]  /*1450*/  USHF.R.U32.HI UR4, URZ, 0x2, UR14 ;  /* 0x000000023f047899 */ /* 0x000fe2000801160e */
[----:B------:R-:W-:Y:S01]  /*1460*/  LEA.HI R14, R12, R7, RZ, 0x5 ;  /* 0x000000070c0e7211 */ /* 0x000fe200078f28ff */
[----:B------:R-:W-:Y:S01]  /*1470*/  UMOV UR12, 0x400 ;  /* 0x00000400000c7882 */ /* 0x000fe20000000000 */
[--C-:B------:R-:W-:Y:S01]  /*1480*/  SHF.R.S32.HI R13, RZ, 0x2, R6.reuse ;  /* 0x00000002ff0d7819 */ /* 0x100fe20000011406 */
[----:B------:R-:W-:Y:S01]  /*1490*/  ULOP3.LUT UR15, UR14, 0x3, URZ, 0xc0, !UPT ;  /* 0x000000030e0f7892 */ /* 0x000fe2000f8ec03f */
[----:B------:R-:W-:Y:S01]  /*14a0*/  SHF.R.S32.HI R12, RZ, 0x1f, R6 ;  /* 0x0000001fff0c7819 */ /* 0x000fe20000011406 */
[----:B------:R-:W-:Y:S01]  /*14b0*/  ULOP3.LUT UR4, UR4, 0x1, URZ, 0xc0, !UPT ;  /* 0x0000000104047892 */ /* 0x000fe2000f8ec03f */
[----:B------:R-:W-:Y:S01]  /*14c0*/  LOP3.LUT R6, R6, 0xfffffffc, RZ, 0xc0, !PT ;  /* 0xfffffffc06067812 */ /* 0x000fe200078ec0ff */
[----:B------:R-:W-:Y:S01]  /*14d0*/  USEL UR15, UR15, URZ, !UP0 ;  /* 0x0000003f0f0f7287 */ /* 0x000fe2000c000000 */
[----:B------:R-:W-:Y:S01]  /*14e0*/  LEA.HI R12, R12, R13, RZ, 0x3 ;  /* 0x0000000d0c0c7211 */ /* 0x000fe200078f18ff */
[----:B------:R-:W-:-:S02]  /*14f0*/  UISETP.EQ.U32.AND UP0, UPT, UR4, 0x1, !UP0 ;  /* 0x000000010400788c */ /* 0x000fc4000c702070 */
[----:B------:R-:W-:Y:S01]  /*1500*/  IMAD.IADD R11, R7, 0x1, -R6 ;  /* 0x00000001070b7824 */ /* 0x000fe200078e0a06 */
[----:B------:R-:W-:Y:S01]  /*1510*/  LOP3.LUT R6, R12, 0xfffffff8, RZ, 0xc0, !PT ;  /* 0xfffffff80c067812 */ /* 0x000fe200078ec0ff */
[----:B------:R-:W-:Y:S01]  /*1520*/  VIADD R12, R16, 0xffffffff ;  /* 0xffffffff100c7836 */ /* 0x000fe20000000000 */
[----:B------:R-:W-:Y:S01]  /*1530*/  UISETP.LT.AND UP1, UPT, UR14, 0x1, UPT ;  /* 0x000000010e00788c */ /* 0x000fe2000bf21270 */
[----:B------:R-:W-:Y:S02]  /*1540*/  ULDC UR6, c[0x0][0x284] ;  /* 0x0000a10000067ab9 */ /* 0x000fe40000000800 */
[----:B------:R-:W-:Y:S01]  /*1550*/  IMAD.IADD R6, R13, 0x1, -R6 ;  /* 0x000000010d067824 */ /* 0x000fe200078e0a06 */
[C---:B------:R-:W-:Y:S01]  /*1560*/  ISETP.NE.AND P1, PT, R12.reuse, RZ, PT ;  /* 0x000000ff0c00720c */ /* 0x040fe20003f25270 */
[----:B------:R-:W-:Y:S01]  /*1570*/  IMAD.SHL.U32 R12, R12, 0x8, RZ ;  /* 0x000000080c0c7824 */ /* 0x000fe200078e00ff */
[----:B------:R-:W-:Y:S01]  /*1580*/  SHF.R.S32.HI R13, RZ, 0x5, R14 ;  /* 0x00000005ff0d7819 */ /* 0x000fe2000001140e */
[----:B0-----:R-:W-:Y:S01]  /*1590*/  ULEA UR12, UR5, UR12, 0x18 ;  /* 0x0000000c050c7291 */ /* 0x001fe2000f8ec03f */
[--C-:B------:R-:W-:Y:S01]  /*15a0*/  SHF.R.S32.HI R7, RZ, 0x1f, R6.reuse ;  /* 0x0000001fff077819 */ /* 0x100fe20000011406 */
[----:B------:R-:W-:Y:S01]  /*15b0*/  USEL UR16, UR14, 0x1, UP1 ;  /* 0x000000010e107887 */ /* 0x000fe20008800000 */
[----:B------:R-:W-:Y:S01]  /*15c0*/  LOP3.LUT R12, R12, 0x8, RZ, 0xc0, !PT ;  /* 0x000000080c0c7812 */ /* 0x000fe200078ec0ff */
[----:B------:R-:W-:Y:S01]  /*15d0*/  UIADD3 UR4, UR12, 0x180, URZ ;  /* 0x000001800c047890 */ /* 0x000fe2000fffe03f */
[C-C-:B------:R-:W-:Y:S01]  /*15e0*/  IMAD R18, R13.reuse, -0x10, -R6.reuse ;  /* 0xfffffff00d127824 */ /* 0x140fe200078e0a06 */
[----:B------:R-:W-:Y:S01]  /*15f0*/  UIADD3 UR5, UR12, 0x2180, URZ ;  /* 0x000021800c057890 */ /* 0x000fe2000fffe03f */
[----:B------:R-:W-:Y:S01]  /*1600*/  IMAD.WIDE R6, R13, 0x10, R6 ;  /* 0x000000100d067825 */ /* 0x000fe200078e0206 */
[----:B------:R-:W-:Y:S01]  /*1610*/  UIADD3 UR33, UR12, 0x50, URZ ;  /* 0x000000500c217890 */ /* 0x000fe2000fffe03f */
[----:B------:R-:W-:Y:S01]  /*1620*/  SEL R85, RZ, 0x1, P1 ;  /* 0x00000001ff557807 */ /* 0x000fe20000800000 */
[----:B------:R-:W-:Y:S01]  /*1630*/  USHF.R.U32.HI UR4, URZ, 0x4, UR4 ;  /* 0x000000043f047899 */ /* 0x000fe20008011604 */
[C---:B------:R-:W-:Y:S01]  /*1640*/  LOP3.LUT R86, R12.reuse, 0x8, RZ, 0x3c, !PT ;  /* 0x000000080c567812 */ /* 0x040fe200078e3cff */
[----:B------:R-:W-:Y:S01]  /*1650*/  USHF.R.U32.HI UR5, URZ, 0x4, UR5 ;  /* 0x000000043f057899 */ /* 0x000fe20008011605 */
[----:B------:R-:W-:Y:S01]  /*1660*/  LOP3.LUT R17, R12, 0x18, RZ, 0x3c, !PT ;  /* 0x000000180c117812 */ /* 0x000fe200078e3cff */
[----:B------:R-:W-:Y:S01]  /*1670*/  ULOP3.LUT UR4, UR4, 0x3fff, URZ, 0xc0, !UPT ;  /* 0x00003fff04047892 */ /* 0x000fe2000f8ec03f */
[----:B------:R-:W-:Y:S01]  /*1680*/  LEA R16, R16, UR33, 0x3 ;  /* 0x0000002110107c11 */ /* 0x000fe2000f8e18ff */
[----:B------:R-:W-:Y:S01]  /*1690*/  ULOP3.LUT UR5, UR5, 0x3fff, URZ, 0xc0, !UPT ;  /* 0x00003fff05057892 */ /* 0x000fe2000f8ec03f */
[----:B------:R-:W-:Y:S01]  /*16a0*/  VIADD R18, R18, UR6 ;  /* 0x0000000612127c36 */ /* 0x000fe20008000000 */
[----:B------:R-:W-:-:S02]  /*16b0*/  ULOP3.LUT UR31, UR7, 0x1, URZ, 0xfc, !UPT ;  /* 0x00000001071f7892 */ /* 0x000fc4000f8efc3f */
[----:B------:R-:W-:Y:S02]  /*16c0*/  USHF.L.U32 UR32, UR14, 0x1, URZ ;  /* 0x000000010e207899 */ /* 0x000fe4000800063f */
[----:B------:R-:W-:Y:S02]  /*16d0*/  UIADD3 UR16, -UR16, UR14, URZ ;  /* 0x0000000e10107290 */ /* 0x000fe4000fffe13f */
[----:B------:R-:W-:Y:S02]  /*16e0*/  USEL UR17, URZ, 0x1, !UP0 ;  /* 0x000000013f117887 */ /* 0x000fe4000c000000 */
[----:B------:R-:W-:Y:S02]  /*16f0*/  ULOP3.LUT UR18, UR4, 0x10000, URZ, 0xfc, !UPT ;  /* 0x0001000004127892 */ /* 0x000fe4000f8efc3f */
[----:B------:R-:W-:-:S12]  /*1700*/  ULOP3.LUT UR19, UR5, 0x10000, URZ, 0xfc, !UPT ;  /* 0x0001000005137892 */ /* 0x000fd8000f8efc3f */
.L_x_108:
[----:B------:R-:W-:Y:S01]  /*1710*/  SHF.L.U32 R13, R85, 0x1f, RZ ;  /* 0x0000001f550d7819 */ /* 0x000fe200000006ff */
[----:B------:R-:W0:Y:S01]  /*1720*/  LDC R12, c[0x0][0x28c] ;  /* 0x0000a300ff0c7b82 */ /* 0x000e220000000800 */
[----:B------:R-:W-:Y:S01]  /*1730*/  UMOV UR4, URZ ;  /* 0x0000003f00047c82 */ /* 0x000fe20008000000 */
[----:B------:R-:W-:Y:S01]  /*1740*/  UMOV UR24, UR15 ;  /* 0x0000000f00187c82 */ /* 0x000fe20008000000 */
[----:B------:R-:W1:Y:S01]  /*1750*/  SYNCS.PHASECHK.TRANS64.TRYWAIT P1, [R16+URZ+-0x8], R13 ;  /* 0xfffff80d100075a7 */ /* 0x000e62000802017f */
[----:B0-----:R-:W-:Y:S01]  /*1760*/  ISETP.GE.AND P2, PT, R12, 0x1, PT ;  /* 0x000000010c00780c */ /* 0x001fe20003f46270 */
[----:B-12-4-:R-:W-:-:S12]  /*1770*/  @!P1 BRA `(.L_x_18) ;  /* 0x0000005000349947 */ /* 0x016fd80003800000 */
.L_x_130:
[----:B------:R-:W-:Y:S01]  /*1780*/  UMOV UR5, URZ ;  /* 0x0000003f00057c82 */ /* 0x000fe20008000000 */
[----:B------:R-:W-:Y:S01]  /*1790*/  UMOV UR6, URZ ;  /* 0x0000003f00067c82 */ /* 0x000fe20008000000 */
[----:B------:R-:W-:Y:S01]  /*17a0*/  CS2R R20, SRZ ;  /* 0x0000000000147805 */ /* 0x000fe2000001ff00 */
[----:B------:R-:W-:Y:S01]  /*17b0*/  IMAD.MOV.U32 R19, RZ, RZ, RZ ;  /* 0x000000ffff137224 */ /* 0x000fe200078e00ff */
[----:B------:R-:W-:Y:S02]  /*17c0*/  CS2R R56, SRZ ;  /* 0x0000000000387805 */ /* 0x000fe4000001ff00 */
[----:B------:R-:W-:Y:S02]  /*17d0*/  CS2R R58, SRZ ;  /* 0x00000000003a7805 */ /* 0x000fe4000001ff00 */
[----:B------:R-:W-:Y:S02]  /*17e0*/  CS2R R60, SRZ ;  /* 0x00000000003c7805 */ /* 0x000fe4000001ff00 */
[----:B------:R-:W-:-:S02]  /*17f0*/  CS2R R62, SRZ ;  /* 0x00000000003e7805 */ /* 0x000fc4000001ff00 */
[----:B------:R-:W-:Y:S02]  /*1800*/  CS2R R64, SRZ ;  /* 0x0000000000407805 */ /* 0x000fe4000001ff00 */
[----:B------:R-:W-:Y:S02]  /*1810*/  CS2R R66, SRZ ;  /* 0x0000000000427805 */ /* 0x000fe4000001ff00 */
[----:B------:R-:W-:Y:S02]  /*1820*/  CS2R R68, SRZ ;  /* 0x0000000000447805 */ /* 0x000fe4000001ff00 */
[----:B------:R-:W-:Y:S02]  /*1830*/  CS2R R70, SRZ ;  /* 0x0000000000467805 */ /* 0x000fe4000001ff00 */
[----:B------:R-:W-:Y:S02]  /*1840*/  CS2R R72, SRZ ;  /* 0x0000000000487805 */ /* 0x000fe4000001ff00 */
[----:B------:R-:W-:-:S02]  /*1850*/  CS2R R74, SRZ ;  /* 0x00000000004a7805 */ /* 0x000fc4000001ff00 */
[----:B------:R-:W-:Y:S02]  /*1860*/  CS2R R76, SRZ ;  /* 0x00000000004c7805 */ /* 0x000fe4000001ff00 */
[----:B------:R-:W-:Y:S02]  /*1870*/  CS2R R78, SRZ ;  /* 0x00000000004e7805 */ /* 0x000fe4000001ff00 */
[----:B------:R-:W-:Y:S02]  /*1880*/  CS2R R80, SRZ ;  /* 0x0000000000507805 */ /* 0x000fe4000001ff00 */
[----:B------:R-:W-:Y:S01]  /*1890*/  CS2R R82, SRZ ;  /* 0x0000000000527805 */ /* 0x000fe2000001ff00 */
[----:B------:R-:W-:Y:S01]  /*18a0*/  IMAD.MOV.U32 R84, RZ, RZ, RZ ;  /* 0x000000ffff547224 */ /* 0x000fe200078e00ff */
[----:B------:R-:W-:Y:S01]  /*18b0*/  CS2R R24, SRZ ;  /* 0x0000000000187805 */ /* 0x000fe2000001ff00 */
[----:B------:R-:W-:Y:S01]  /*18c0*/  IMAD.U32 R22, RZ, RZ, UR17 ;  /* 0x00000011ff167e24 */ /* 0x000fe2000f8e00ff */
        /* <DEDUP_REMOVED lines=14> */
[----:B------:R-:W-:Y:S01]  /*19b0*/  CS2R R54, SRZ ;  /* 0x0000000000367805 */ /* 0x000fe2000001ff00 */
[----:B------:R-:W-:Y:S06]  /*19c0*/  @!P2 BRA `(.L_x_19) ;  /* 0x00000004004ca947 */ /* 0x000fec0003800000 */
[----:B------:R-:W-:-:S06]  /*19d0*/  UISETP.NE.AND UP0, UPT, UR31, 0x3, UPT ;  /* 0x000000031f00788c */ /* 0x000fcc000bf05270 */
[----:B------:R-:W-:-:S13]  /*19e0*/  PLOP3.LUT P2, PT, PT, PT, UP0, 0x80, 0x0 ;  /* 0x000000000000781c */ /* 0x000fda0003f4f008 */
[----:B------:R-:W-:Y:S05]  /*19f0*/  @!P2 BRA `(.L_x_20) ;  /* 0x000000000004a947 */ /* 0x000fea0003800000 */
[----:B------:R-:W-:Y:S01]  /*1a00*/  BPT.TRAP 0x1 ;  /* 0x000000040000795c */ /* 0x000fe20000300000 */
.L_x_20:
[----:B------:R-:W-:Y:S01]  /*1a10*/  ULEA UR4, UR15, UR12, 0x3 ;  /* 0x0000000c0f047291 */ /* 0x000fe2000f8e183f */
[----:B------:R-:W-:-:S05]  /*1a20*/  IMAD.U32 R12, RZ, RZ, UR17 ;  /* 0x00000011ff0c7e24 */ /* 0x000fca000f8e00ff */
[----:B------:R-:W-:-:S04]  /*1a30*/  SHF.L.U32 R12, R12, 0x1f, RZ ;  /* 0x0000001f0c0c7819 */ /* 0x000fc800000006ff */
[----:B------:R1:W3:Y:S01]  /*1a40*/  SYNCS.PHASECHK.TRANS64.TRYWAIT P1, [UR4], R12 ;  /* 0x0000000cff0075a7 */ /* 0x0002e20008020144 */
[----:B------:R-:W-:Y:S05]  /*1a50*/  @!P2 BRA `(.L_x_21) ;  /* 0x000000000004a947 */ /* 0x000fea0003800000 */
[----:B------:R-:W-:Y:S01]  /*1a60*/  BPT.TRAP 0x1 ;  /* 0x000000040000795c */ /* 0x000fe20000300000 */
.L_x_21:
[----:B---3--:R-:W-:Y:S05]  /*1a70*/  @P1 BRA `(.L_x_22) ;  /* 0x0000000000081947 */ /* 0x008fea0003800000 */
[----:B------:R-:W3:Y:S02]  /*1a80*/  SYNCS.PHASECHK.TRANS64.TRYWAIT P1, [UR4], R12 ;  /* 0x0000000cff0075a7 */ /* 0x000ee40008020144 */
[----:B---3--:R-:W-:Y:S05]  /*1a90*/  @!P1 BRA `(.L_x_23) ;  /* 0x0000004c00809947 */ /* 0x008fea0003800000 */
.L_x_22:
[----:B------:R-:W-:Y:S01]  /*1aa0*/  ULDC UR5, c[0x0][0x50c] ;  /* 0x0001430000057ab9 */ /* 0x000fe20000000800 */
[----:B------:R-:W-:Y:S01]  /*1ab0*/  ULEA UR8, UR15, UR18, 0x7 ;  /* 0x000000120f087291 */ /* 0x000fe2000f8e383f */
[----:B------:R-:W-:Y:S01]  /*1ac0*/  WARPGROUP.ARRIVE ;  /* 0x00000000000079c5 */ /* 0x000fe20000000000 */
[----:B------:R-:W-:Y:S01]  /*1ad0*/  UISETP.NE.AND UP0, UPT, UR5, 0x1, UPT ;  /* 0x000000010500788c */ /* 0x000fe2000bf05270 */
[----:B------:R-:W-:Y:S01]  /*1ae0*/  CS2R R20, SRZ ;  /* 0x0000000000147805 */ /* 0x000fe2000001ff00 */
[----:B------:R-:W-:Y:S01]  /*1af0*/  ULEA UR10, UR15, UR19, 0x7 ;  /* 0x000000130f0a7291 */ /* 0x000fe2000f8e383f */
[----:B------:R-:W-:Y:S01]  /*1b00*/  IMAD.MOV.U32 R19, RZ, RZ, RZ ;  /* 0x000000ffff137224 */ /* 0x000fe200078e00ff */
[----:B------:R-:W-:Y:S01]  /*1b10*/  USEL UR5, URZ, 0x1, UP0 ;  /* 0x000000013f057887 */ /* 0x000fe20008000000 */
[----:B------:R-:W-:Y:S01]  /*1b20*/  CS2R R56, SRZ ;  /* 0x0000000000387805 */ /* 0x000fe2000001ff00 */
[----:B------:R-:W-:Y:S01]  /*1b30*/  UMOV UR9, 0xc0000010 ;  /* 0xc000001000097882 */ /* 0x000fe20000000000 */
[----:B------:R-:W-:Y:S01]  /*1b40*/  UMOV UR11, 0xc0000010 ;  /* 0xc0000010000b7882 */ /* 0x000fe20000000000 */
[----:B------:R-:W-:Y:S01]  /*1b50*/  UMOV UR4, 0x1 ;  /* 0x0000000100047882 */ /* 0x000fe20000000000 */
[----:B------:R-:W-:-:S02]  /*1b60*/  CS2R R58, SRZ ;  /* 0x00000000003a7805 */ /* 0x000fc4000001ff00 */
[----:B------:R-:W-:Y:S01]  /*1b70*/  ISETP.NE.AND P1, PT, RZ, UR5, PT ;  /* 0x00000005ff007c0c */ /* 0x000fe2000bf25270 */
[----:B------:R-:W-:Y:S01]  /*1b80*/  QGMMA.64x64x32.F32.E4M3.E4M3 R24, gdesc[UR8], RZ, !UPT, gsb0 ;  /* 0x00e00000081879f3 */ /* 0x000fe2000c0008ff */
        /* <DEDUP_REMOVED lines=11> */
[----:B------:R-:W-:Y:S01]  /*1c40*/  CS2R R82, SRZ ;  /* 0x0000000000527805 */ /* 0x000fe2000001ff00 */
[----:B------:R-:W-:Y:S01]  /*1c50*/  IMAD.MOV.U32 R84, RZ, RZ, RZ ;  /* 0x000000ffff547224 */ /* 0x000fe200078e00ff */
[----:B------:R-:W-:Y:S06]  /*1c60*/  @!P1 BRA `(.L_x_24) ;  /* 0x0000000000889947 */ /* 0x000fec0003800000 */
[----:B------:R-:W-:Y:S02]  /*1c70*/  WARPGROUP.DEPBAR.LE gsb0, 0x0 ;  /* 0x00008000000079c5 */ /* 0x000fe40000010000 */
[----:B------:R-:W-:-:S01]  /*1c80*/  FADD R83, RZ, R24 ;  /* 0x00000018ff537221 */ /* 0x000fc20000000000 */
[----:B------:R-:W-:Y:S01]  /*1c90*/  FADD R84, RZ, R25 ;  /* 0x00000019ff547221 */ /* 0x000fe20000000000 */
        /* <DEDUP_REMOVED lines=30> */
[----:B------:R-:W-:-:S06]  /*1e80*/  UMOV UR4, URZ ;  /* 0x0000003f00047c82 */ /* 0x000fcc0008000000 */
.L_x_24:
[----:B------:R-:W-:-:S04]  /*1e90*/  UIADD3 UR24, UR15, 0x1, URZ ;  /* 0x000000010f187890 */ /* 0x000fc8000fffe03f */
[----:B------:R-:W-:-:S04]  /*1ea0*/  UISETP.NE.AND UP0, UPT, UR24, 0x4, UPT ;  /* 0x000000041800788c */ /* 0x000fc8000bf05270 */
[----:B------:R-:W-:Y:S02]  /*1eb0*/  USEL UR6, URZ, 0x1, UP0 ;  /* 0x000000013f067887 */ /* 0x000fe40008000000 */
[----:B------:R-:W-:Y:S02]  /*1ec0*/  USEL UR24, UR24, URZ, UP0 ;  /* 0x0000003f18187287 */ /* 0x000fe40008000000 */
[----:B------:R-:W-:-:S06]  /*1ed0*/  ULOP3.LUT UR6, UR17, UR6, URZ, 0x3c, !UPT ;  /* 0x0000000611067292 */ /* 0x000fcc000f8e3c3f */
[----:B------:R-:W-:Y:S01]  /*1ee0*/  IMAD.U32 R22, RZ, RZ, UR6 ;  /* 0x00000006ff167e24 */ /* 0x000fe2000f8e00ff */
[----:B------:R-:W-:-:S06]  /*1ef0*/  UMOV UR6, 0x1 ;  /* 0x0000000100067882 */ /* 0x000fcc0000000000 */
.L_x_19:
[----:B------:R-:W-:-:S06]  /*1f00*/  UISETP.GE.AND UP0, UPT, UR16, 0x1, UPT ;  /* 0x000000011000788c */ /* 0x000fcc000bf06270 */
[----:B------:R-:W-:-:S13]  /*1f10*/  PLOP3.LUT P1, PT, PT, PT, UP0, 0x80, 0x0 ;  /* 0x000000000000781c */ /* 0x000fda0003f2f008 */
[----:B------:R-:W-:Y:S05]  /*1f20*/  @!P1 BRA `(.L_x_25) ;  /* 0x0000000400589947 */ /* 0x000fea0003800000 */
[----:B01----:R-:W-:Y:S01]  /*1f30*/  IMAD.U32 R12, RZ, RZ, UR16 ;  /* 0x00000010ff0c7e24 */ /* 0x003fe2000f8e00ff */
[----:B------:R-:W-:Y:S01]  /*1f40*/  ULDC UR25, c[0x0][0x50c] ;  /* 0x0001430000197ab9 */ /* 0x000fe20000000800 */
[----:B------:R-:W-:-:S07]  /*1f50*/  IMAD.U32 R13, RZ, RZ, UR15 ;  /* 0x0000000fff0d7e24 */ /* 0x000fce000f8e00ff */
.L_x_33:
[----:B------:R-:W-:-:S06]  /*1f60*/  UISETP.NE.AND UP0, UPT, UR31, 0x3, UPT ;  /* 0x000000031f00788c */ /* 0x000fcc000bf05270 */
[----:B------:R-:W-:-:S13]  /*1f70*/  PLOP3.LUT P2, PT, PT, PT, UP0, 0x80, 0x0 ;  /* 0x000000000000781c */ /* 0x000fda0003f4f008 */
[----:B0-----:R-:W-:Y:S05]  /*1f80*/  @!P2 BRA `(.L_x_26) ;  /* 0x000000000004a947 */ /* 0x001fea0003800000 */
[----:B------:R-:W-:Y:S01]  /*1f90*/  BPT.TRAP 0x1 ;  /* 0x000000040000795c */ /* 0x000fe20000300000 */
.L_x_26:
[----:B------:R-:W-:Y:S01]  /*1fa0*/  ULEA UR8, UR24, UR12, 0x3 ;  /* 0x0000000c18087291 */ /* 0x000fe2000f8e183f */
[----:B------:R-:W-:-:S08]  /*1fb0*/  SHF.L.U32 R14, R22, 0x1f, RZ ;  /* 0x0000001f160e7819 */ /* 0x000fd000000006ff */
[----:B------:R0:W1:Y:S01]  /*1fc0*/  SYNCS.PHASECHK.TRANS64.TRYWAIT P1, [UR8], R14 ;  /* 0x0000000eff0075a7 */ /* 0x0000620008020148 */
[----:B------:R-:W-:Y:S05]  /*1fd0*/  @!P2 BRA `(.L_x_27) ;  /* 0x000000000004a947 */ /* 0x000fea0003800000 */
[----:B------:R-:W-:Y:S01]  /*1fe0*/  BPT.TRAP 0x1 ;  /* 0x000000040000795c */ /* 0x000fe20000300000 */
.L_x_27:
[----:B-1----:R-:W-:Y:S05]  /*1ff0*/  @P1 BRA `(.L_x_28) ;  /* 0x0000000000081947 */ /* 0x002fea0003800000 */
[----:B------:R-:W1:Y:S02]  /*2000*/  SYNCS.PHASECHK.TRANS64.TRYWAIT P1, [UR8], R14 ;  /* 0x0000000eff0075a7 */ /* 0x000e640008020148 */
[----:B-1----:R-:W-:Y:S05]  /*2010*/  @!P1 BRA `(.L_x_29) ;  /* 0x0000004800389947 */ /* 0x002fea0003800000 */
.L_x_28:
[----:B------:R-:W-:Y:S01]  /*2020*/  UISETP.NE.AND UP0, UPT, UR5, URZ, UPT ;  /* 0x0000003f0500728c */ /* 0x000fe2000bf05270 */
[----:B------:R-:W-:Y:S01]  /*2030*/  WARPGROUP.ARRIVE ;  /* 0x00000000000079c5 */ /* 0x000fe20000000000 */
[----:B------:R-:W-:Y:S02]  /*2040*/  ULEA UR8, UR24, UR18, 0x7 ;  /* 0x0000001218087291 */ /* 0x000fe4000f8e383f */
[----:B------:R-:W-:Y:S02]  /*2050*/  USEL UR6, UR6, URZ, !UP0 ;  /* 0x0000003f06067287 */ /* 0x000fe4000c000000 */
[----:B------:R-:W-:Y:S02]  /*2060*/  ULEA UR10, UR24, UR19, 0x7 ;  /* 0x00000013180a7291 */ /* 0x000fe4000f8e383f */
[----:B------:R-:W-:Y:S01]  /*2070*/  UISETP.NE.U32.AND UP0, UPT, UR6, URZ, UPT ;  /* 0x0000003f0600728c */ /* 0x000fe2000bf05070 */
[----:B------:R-:W-:Y:S01]  /*2080*/  UMOV UR9, 0xc0000010 ;  /* 0xc000001000097882 */ /* 0x000fe20000000000 */
[----:B------:R-:W-:Y:S01]  /*2090*/  UMOV UR11, 0xc0000010 ;  /* 0xc0000010000b7882 */ /* 0x000fe20000000000 */
[----:B------:R-:W-:-:S08]  /*20a0*/  UIADD3 UR4, UR4, 0x1, URZ ;  /* 0x0000000104047890 */ /* 0x000fd0000fffe03f */
[----:B------:R-:W-:Y:S01]  /*20b0*/  QGMMA.64x64x32.F32.E4M3.E4M3 R24, gdesc[UR8], R24, UP0, gsb0 ;  /* 0x00e00000081879f3 */ /* 0x000fe2000b800818 */
[----:B------:R-:W-:-:S04]  /*20c0*/  UISETP.NE.AND UP0, UPT, UR4, UR25, UPT ;  /* 0x000000190400728c */ /* 0x000fc8000bf05270 */
[----:B------:R-:W-:-:S06]  /*20d0*/  USEL UR5, URZ, 0x1, UP0 ;  /* 0x000000013f057887 */ /* 0x000fcc0008000000 */
[----:B------:R-:W-:Y:S01]  /*20e0*/  ISETP.NE.AND P1, PT, RZ, UR5, PT ;  /* 0x00000005ff007c0c */ /* 0x000fe2000bf25270 */
[----:B------:R-:W-:-:S12]  /*20f0*/  WARPGROUP.DEPBAR.LE gsb0, 0x1 ;  /* 0x00008000000079c5 */ /* 0x000fd80000010100 */
[----:B------:R-:W-:Y:S05]  /*2100*/  @!P1 BRA `(.L_x_30) ;  /* 0x0000000000889947 */ /* 0x000fea0003800000 */
[----:B------:R-:W-:Y:S02]  /*2110*/  WARPGROUP.DEPBAR.LE gsb0, 0x0 ;  /* 0x00008000000079c5 */ /* 0x000fe40000010000 */
[----:B------:R-:W-:-:S01]  /*2120*/  FADD R83, R24, R83 ;  /* 0x0000005318537221 */ /* 0x000fc20000000000 */
[----:B------:R-:W-:Y:S01]  /*2130*/  FADD R84, R25, R84 ;  /* 0x0000005419547221 */ /* 0x000fe20000000000 */
        /* <DEDUP_REMOVED lines=30> */
[----:B------:R-:W-:-:S06]  /*2320*/  UMOV UR4, URZ ;  /* 0x0000003f00047c82 */ /* 0x000fcc0008000000 */
.L_x_30:
[----:B------:R-:W-:Y:S05]  /*2330*/  @!P2 BRA `(.L_x_31) ;  /* 0x000000000004a947 */ /* 0x000fea0003800000 */
[----:B------:R-:W-:Y:S01]  /*2340*/  BPT.TRAP 0x1 ;  /* 0x000000040000795c */ /* 0x000fe20000300000 */
.L_x_31:
[----:B------:R-:W-:Y:S01]  /*2350*/  UISETP.GT.U32.AND UP0, UPT, UR7, 0x1, UPT ;  /* 0x000000010700788c */ /* 0x000fe2000bf04070 */
[----:B01----:R-:W-:-:S05]  /*2360*/  @P0 LEA R14, R13, UR12, 0x3 ;  /* 0x0000000c0d0e0c11 */ /* 0x003fca000f8e18ff */
[----:B------:R-:W-:Y:S01]  /*2370*/  PLOP3.LUT P1, PT, PT, PT, UP0, 0x80, 0x0 ;  /* 0x000000000000781c */ /* 0x000fe20003f2f008 */
[----:B------:R-:W-:-:S05]  /*2380*/  @P0 VIADD R15, R14, 0x20 ;  /* 0x000000200e0f0836 */ /* 0x000fca0000000000 */
[----:B------:R-:W-:-:S04]  /*2390*/  @P0 PRMT R15, R8, 0x654, R15 ;  /* 0x00000654080f0816 */ /* 0x000fc8000000000f */
[----:B------:R0:W-:Y:S03]  /*23a0*/  @P0 SYNCS.ARRIVE.TRANS64.RED.A1T0 RZ, [R15+URZ], RZ ;  /* 0x000000ff0fff09a7 */ /* 0x0001e6000810043f */
[----:B------:R-:W-:Y:S05]  /*23b0*/  @P1 BRA `(.L_x_32) ;  /* 0x0000000000041947 */ /* 0x000fea0003800000 */
[----:B------:R-:W-:Y:S01]  /*23c0*/  BPT.TRAP 0x1 ;  /* 0x000000040000795c */ /* 0x000fe20000300000 */
.L_x_32:
[----:B------:R-:W-:Y:S01]  /*23d0*/  UIADD3 UR24, UR24, 0x1, URZ ;  /* 0x0000000118187890 */ /* 0x000fe2000fffe03f */
[C---:B------:R-:W-:Y:S01]  /*23e0*/  ISETP.GT.AND P2, PT, R12.reuse, 0x1, PT ;  /* 0x000000010c00780c */ /* 0x040fe20003f44270 */
[----:B------:R-:W-:Y:S02]  /*23f0*/  VIADD R13, R13, 0x1 ;  /* 0x000000010d0d7836 */ /* 0x000fe40000000000 */
[----:B------:R-:W-:Y:S01]  /*2400*/  UISETP.NE.AND UP0, UPT, UR24, 0x4, UPT ;  /* 0x000000041800788c */ /* 0x000fe2000bf05270 */
[----:B------:R-:W-:Y:S02]  /*2410*/  VIADD R12, R12, 0xffffffff ;  /* 0xffffffff0c0c7836 */ /* 0x000fe40000000000 */
[C---:B------:R-:W-:Y:S01]  /*2420*/  ISETP.NE.AND P1, PT, R13.reuse, 0x4, PT ;  /* 0x000000040d00780c */ /* 0x040fe20003f25270 */
[----:B------:R-:W-:Y:S02]  /*2430*/  USEL UR6, URZ, 0x1, UP0 ;  /* 0x000000013f067887 */ /* 0x000fe40008000000 */
[----:B------:R-:W-:Y:S01]  /*2440*/  USEL UR24, UR24, URZ, UP0 ;  /* 0x0000003f18187287 */ /* 0x000fe20008000000 */
[----:B------:R-:W-:-:S03]  /*2450*/  SEL R13, R13, RZ, P1 ;  /* 0x000000ff0d0d7207 */ /* 0x000fc60000800000 */
[----:B------:R-:W-:Y:S01]  /*2460*/  LOP3.LUT R22, R22, UR6, RZ, 0x3c, !PT ;  /* 0x0000000616167c12 */ /* 0x000fe2000f8e3cff */
[----:B------:R-:W-:Y:S01]  /*2470*/  UMOV UR6, 0x1 ;  /* 0x0000000100067882 */ /* 0x000fe20000000000 */
[----:B------:R-:W-:Y:S06]  /*2480*/  @P2 BRA `(.L_x_33) ;  /* 0xfffffff800b42947 */ /* 0x000fec000383ffff */
.L_x_25:
[----:B------:R-:W-:Y:S01]  /*2490*/  UISETP.NE.AND UP0, UPT, UR4, URZ, UPT ;  /* 0x0000003f0400728c */ /* 0x000fe2000bf05270 */
[----:B01----:R-:W0:Y:S03]  /*24a0*/  LDC R12, c[0x0][0x28c] ;  /* 0x0000a300ff0c7b82 */ /* 0x003e260000000800 */
[----:B------:R-:W-:-:S06]  /*24b0*/  USEL UR4, URZ, 0x1, !UP0 ;  /* 0x000000013f047887 */ /* 0x000fcc000c000000 */
[----:B------:R-:W-:-:S13]  /*24c0*/  ISETP.NE.AND P1, PT, RZ, UR4, PT ;  /* 0x00000004ff007c0c */ /* 0x000fda000bf25270 */
[----:B------:R-:W-:Y:S05]  /*24d0*/  @!P1 BRA `(.L_x_34) ;  /* 0x0000000000849947 */ /* 0x000fea0003800000 */
[----:B------:R-:W-:Y:S02]  /*24e0*/  WARPGROUP.DEPBAR.LE gsb0, 0x0 ;  /* 0x00008000000079c5 */ /* 0x000fe40000010000 */
[----:B------:R-:W-:Y:S01]  /*24f0*/  FADD R83, R24, R83 ;  /* 0x0000005318537221 */ /* 0x000fe20000000000 */
        /* <DEDUP_REMOVED lines=30> */
[----:B------:R-:W-:-:S07]  /*26e0*/  FADD R20, R20, R55 ;  /* 0x0000003714147221 */ /* 0x000fce0000000000 */
.L_x_34:
[----:B0-----:R-:W-:Y:S01]  /*26f0*/  ISETP.GE.AND P1, PT, R12, 0x1, PT ;  /* 0x000000010c00780c */ /* 0x001fe20003f26270 */
[----:B------:R0:W-:Y:S01]  /*2700*/  SYNCS.ARRIVE.TRANS64.A1T0 RZ, [R86+UR33], RZ ;  /* 0x000000ff56ff79a7 */ /* 0x0001e20008100021 */
[----:B------:R-:W-:-:S11]  /*2710*/  WARPGROUP.DEPBAR.LE gsb0, 0x0 ;  /* 0x00008000000079c5 */ /* 0x000fd60000010000 */
[----:B------:R-:W-:Y:S05]  /*2720*/  @!P1 BRA `(.L_x_35) ;  /* 0x0000000000449947 */ /* 0x000fea0003800000 */
[----:B------:R-:W-:-:S06]  /*2730*/  UISETP.NE.AND UP0, UPT, UR31, 0x3, UPT ;  /* 0x000000031f00788c */ /* 0x000fcc000bf05270 */
[----:B------:R-:W-:-:S13]  /*2740*/  PLOP3.LUT P1, PT, PT, PT, UP0, 0x80, 0x0 ;  /* 0x000000000000781c */ /* 0x000fda0003f2f008 */
[----:B------:R-:W-:Y:S05]  /*2750*/  @!P1 BRA `(.L_x_36) ;  /* 0x0000000000049947 */ /* 0x000fea0003800000 */
[----:B------:R-:W-:Y:S01]  /*2760*/  BPT.TRAP 0x1 ;  /* 0x000000040000795c */ /* 0x000fe20000300000 */
.L_x_36:
[----:B------:R-:W-:Y:S01]  /*2770*/  VOTEU.ANY UP0, P0 ;  /* 0x00000000003f7886 */ /* 0x000fe20000000100 */
[----:B------:R-:W-:-:S04]  /*2780*/  IMAD.U32 R13, RZ, RZ, UR12 ;  /* 0x0000000cff0d7e24 */ /* 0x000fc8000f8e00ff */
[----:B------:R-:W-:Y:S02]  /*2790*/  @UP0 UIADD3 UR4, UR16, UR15, URZ ;  /* 0x0000000f10040290 */ /* 0x000fe4000fffe03f */
[----:B------:R-:W-:-:S04]  /*27a0*/  UISETP.GT.U32.AND UP0, UPT, UR7, 0x1, UPT ;  /* 0x000000010700788c */ /* 0x000fc8000bf04070 */
[----:B------:R-:W-:Y:S02]  /*27b0*/  IMAD.U32 R12, RZ, RZ, UR4 ;  /* 0x00000004ff0c7e24 */ /* 0x000fe4000f8e00ff */
[----:B------:R-:W-:Y:S02]  /*27c0*/  PLOP3.LUT P1, PT, PT, PT, UP0, 0x80, 0x0 ;  /* 0x000000000000781c */ /* 0x000fe40003f2f008 */
[----:B------:R-:W-:-:S05]  /*27d0*/  @P0 IMAD.SHL.U32 R12, R12, 0x8, RZ ;  /* 0x000000080c0c0824 */ /* 0x000fca00078e00ff */
[----:B------:R-:W-:-:S04]  /*27e0*/  @P0 LOP3.LUT R12, R12, 0x18, RZ, 0xc0, !PT ;  /* 0x000000180c0c0812 */ /* 0x000fc800078ec0ff */
[----:B------:R-:W-:-:S04]  /*27f0*/  @P0 IADD3 R13, R13, 0x20, R12 ;  /* 0x000000200d0d0810 */ /* 0x000fc80007ffe00c */
[----:B------:R-:W-:-:S04]  /*2800*/  @P0 PRMT R13, R8, 0x654, R13 ;  /* 0x00000654080d0816 */ /* 0x000fc8000000000d */
[----:B------:R1:W-:Y:S01]  /*2810*/  @P0 SYNCS.ARRIVE.TRANS64.RED.A1T0 RZ, [R13+URZ], RZ ;  /* 0x000000ff0dff09a7 */ /* 0x0003e2000810043f */
[----:B------:R-:W-:Y:S05]  /*2820*/  @P1 BRA `(.L_x_35) ;  /* 0x0000000000041947 */ /* 0x000fea0003800000 */
[----:B------:R-:W-:Y:S01]  /*2830*/  BPT.TRAP 0x1 ;  /* 0x000000040000795c */ /* 0x000fe20000300000 */
.L_x_35:
[----:B-1----:R-:W-:Y:S01]  /*2840*/  SHF.L.U32 R13, R85, 0x1f, RZ ;  /* 0x0000001f550d7819 */ /* 0x002fe200000006ff */
[----:B------:R-:W1:Y:S01]  /*2850*/  LDC R22, c[0x0][0x288] ;  /* 0x0000a200ff167b82 */ /* 0x000e620000000800 */
[----:B------:R-:W-:Y:S02]  /*2860*/  IMAD.SHL.U32 R23, R2, 0x40, RZ ;  /* 0x0000004002177824 */ /* 0x000fe400078e00ff */
[----:B------:R-:W3:Y:S02]  /*2870*/  SYNCS.PHASECHK.TRANS64.TRYWAIT P1, [R16+URZ+0x8], R13 ;  /* 0x0000080d100075a7 */ /* 0x000ee4000802017f */
[----:B---3--:R-:W-:Y:S05]  /*2880*/  @!P1 BRA `(.L_x_37) ;  /* 0x0000004000349947 */ /* 0x008fea0003800000 */
.L_x_131:
[----:B------:R-:W-:Y:S01]  /*2890*/  ULDC UR4, c[0x0][0x284] ;  /* 0x0000a10000047ab9 */ /* 0x000fe20000000800 */
[----:B------:R-:W-:Y:S01]  /*28a0*/  IMAD.SHL.U32 R29, R3, 0x40, RZ ;  /* 0x00000040031d7824 */ /* 0x000fe200078e00ff */
[----:B------:R-:W-:-:S04]  /*28b0*/  ISETP.GE.AND P1, PT, R23, UR4, PT ;  /* 0x0000000417007c0c */ /* 0x000fc8000bf26270 */
[----:B-1----:R-:W-:-:S13]  /*28c0*/  ISETP.GE.OR P1, PT, R29, R22, P1 ;  /* 0x000000161d00720c */ /* 0x002fda0000f26670 */
[----:B------:R-:W-:Y:S05]  /*28d0*/  @P1 BRA `(.L_x_38) ;  /* 0x0000002400d01947 */ /* 0x000fea0003800000 */
[----:B------:R-:W1:Y:S01]  /*28e0*/  LDC.64 R24, c[0x0][0x5c8] ;  /* 0x00017200ff187b82 */ /* 0x000e620000000a00 */
[----:B------:R-:W-:Y:S01]  /*28f0*/  IMAD.SHL.U32 R14, R11, 0x2, RZ ;  /* 0x000000020b0e7824 */ /* 0x000fe200078e00ff */
[----:B------:R-:W-:Y:S01]  /*2900*/  SHF.R.S32.HI R30, RZ, 0x1f, R4 ;  /* 0x0000001fff1e7819 */ /* 0x000fe20000011404 */
[----:B------:R-:W-:Y:S01]  /*2910*/  ULDC.64 UR4, c[0x0][0x5d0] ;  /* 0x0001740000047ab9 */ /* 0x000fe20000000a00 */
[----:B------:R-:W-:Y:S01]  /*2920*/  IMAD.WIDE R26, R2, 0x40, R6 ;  /* 0x00000040021a7825 */ /* 0x000fe200078e0206 */
[----:B------:R-:W-:Y:S01]  /*2930*/  SHF.R.S32.HI R28, RZ, 0x1f, R29 ;  /* 0x0000001fff1c7819 */ /* 0x000fe2000001141d */
[----:B------:R-:W-:Y:S01]  /*2940*/  BSSY B0, `(.L_x_38) ;  /* 0x000026d000007945 */ /* 0x000fe20003800000 */
[--C-:B------:R-:W-:Y:S01]  /*2950*/  SHF.R.S32.HI R15, RZ, 0x1f, R14.reuse ;  /* 0x0000001fff0f7819 */ /* 0x100fe2000001140e */
[----:B------:R-:W-:Y:S02]  /*2960*/  IMAD R3, R30, UR4, RZ ;  /* 0x000000041e037c24 */ /* 0x000fe4000f8e02ff */
[----:B---3--:R-:W-:-:S04]  /*2970*/  IMAD.WIDE.U32 R12, R4, UR4, R14 ;  /* 0x00000004040c7c25 */ /* 0x008fc8000f8e000e */
[----:B------:R-:W-:Y:S01]  /*2980*/  IMAD R3, R4, UR5, R3 ;  /* 0x0000000504037c24 */ /* 0x000fe2000f8e0203 */
[----:B------:R-:W-:Y:S01]  /*2990*/  IADD3 R2, P1, R29, R12, RZ ;  /* 0x0000000c1d027210 */ /* 0x000fe20007f3e0ff */
[----:B------:R-:W-:-:S03]  /*29a0*/  ULDC.64 UR4, c[0x0][0x5c0] ;  /* 0x0001700000047ab9 */ /* 0x000fc60000000a00 */
[----:B------:R-:W-:Y:S01]  /*29b0*/  IADD3.X R3, R28, R13, R3, P1, !PT ;  /* 0x0000000d1c037210 */ /* 0x000fe20000ffe403 */
[-C--:B-1----:R-:W-:Y:S02]  /*29c0*/  IMAD R12, R27, R24.reuse, RZ ;  /* 0x000000181b0c7224 */ /* 0x082fe400078e02ff */
[----:B------:R-:W-:-:S04]  /*29d0*/  IMAD.WIDE.U32 R2, R26, R24, R2 ;  /* 0x000000181a027225 */ /* 0x000fc800078e0002 */
[----:B------:R-:W-:Y:S01]  /*29e0*/  IMAD R13, R26, R25, R12 ;  /* 0x000000191a0d7224 */ /* 0x000fe200078e020c */
[----:B------:R-:W-:Y:S02]  /*29f0*/  LEA R12, P1, R24, R2, 0x3 ;  /* 0x00000002180c7211 */ /* 0x000fe400078218ff */
[----:B------:R-:W-:Y:S01]  /*2a00*/  IADD3 R2, P2, R2, UR4, RZ ;  /* 0x0000000402027c10 */ /* 0x000fe2000ff5e0ff */
[----:B------:R-:W-:Y:S01]  /*2a10*/  IMAD.IADD R3, R3, 0x1, R13 ;  /* 0x0000000103037824 */ /* 0x000fe200078e020d */
[----:B------:R-:W-:-:S04]  /*2a20*/  IADD3 R12, P3, R12, UR4, RZ ;  /* 0x000000040c0c7c10 */ /* 0x000fc8000ff7e0ff */
[----:B------:R-:W-:Y:S01]  /*2a30*/  LEA.HI.X R13, R24, R3, R25, 0x3, P1 ;  /* 0x00000003180d7211 */ /* 0x000fe200008f1c19 */
[----:B------:R-:W-:Y:S01]  /*2a40*/  IMAD R25, R11, -0x2, R22 ;  /* 0xfffffffe0b197824 */ /* 0x000fe200078e0216 */
[----:B----45:R-:W-:Y:S01]  /*2a50*/  FSETP.NEU.AND P1, PT, R10, RZ, PT ;  /* 0x000000ff0a00720b */ /* 0x030fe20003f2d000 */
[----:B------:R-:W-:Y:S01]  /*2a60*/  IMAD.IADD R24, R18, 0x1, -R23 ;  /* 0x0000000112187824 */ /* 0x000fe200078e0a17 */
[----:B------:R-:W-:Y:S01]  /*2a70*/  IADD3.X R3, R3, UR5, RZ, P2, !PT ;  /* 0x0000000503037c10 */ /* 0x000fe200097fe4ff */
[----:B------:R-:W-:Y:S01]  /*2a80*/  IMAD.IADD R25, R25, 0x1, -R29 ;  /* 0x0000000119197824 */ /* 0x000fe200078e0a1d */
[----:B------:R-:W-:-:S09]  /*2a90*/  IADD3.X R13, R13, UR5, RZ, P3, !PT ;  /* 0x000000050d0d7c10 */ /* 0x000fd20009ffe4ff */
[----:B------:R-:W-:Y:S05]  /*2aa0*/  @!P1 BRA `(.L_x_39) ;  /* 0x0000001c00189947 */ /* 0x000fea0003800000 */
[----:B------:R-:W-:Y:S01]  /*2ab0*/  ULDC.64 UR4, c[0x0][0x5b8] ;  /* 0x00016e0000047ab9 */ /* 0x000fe20000000a00 */
[----:B------:R-:W-:Y:S01]  /*2ac0*/  ULDC.64 UR8, c[0x0][0x5a8] ;  /* 0x00016a0000087ab9 */ /* 0x000fe20000000a00 */
[----:B------:R-:W-:Y:S01]  /*2ad0*/  IMAD.WIDE.U32 R14, R4, UR4, R14 ;  /* 0x00000004040e7c25 */ /* 0x000fe2000f8e000e */
[----:B------:R-:W-:Y:S03]  /*2ae0*/  BSSY B1, `(.L_x_40) ;  /* 0x0000010000017945 */ /* 0x000fe60003800000 */
[----:B------:R-:W-:Y:S01]  /*2af0*/  IMAD R23, R30, UR4, RZ ;  /* 0x000000041e177c24 */ /* 0x000fe2000f8e02ff */
[----:B------:R-:W-:-:S03]  /*2b00*/  IADD3 R22, P1, R29, R14, RZ ;  /* 0x0000000e1d167210 */ /* 0x000fc60007f3e0ff */
[----:B------:R-:W-:Y:S01]  /*2b10*/  IMAD R23, R4, UR5, R23 ;  /* 0x0000000504177c24 */ /* 0x000fe2000f8e0217 */
[----:B------:R-:W-:Y:S01]  /*2b20*/  ULDC.64 UR4, c[0x0][0x5b0] ;  /* 0x00016c0000047ab9 */ /* 0x000fe20000000a00 */
[----:B------:R-:W-:Y:S01]  /*2b30*/  PRMT R4, RZ, 0x7610, R4 ;  /* 0x00007610ff047816 */ /* 0x000fe20000000004 */
[----:B------:R-:W-:Y:S02]  /*2b40*/  IMAD R29, R27, UR4, RZ ;  /* 0x000000041b1d7c24 */ /* 0x000fe4000f8e02ff */
[----:B------:R-:W-:Y:S02]  /*2b50*/  IADD3.X R23, R28, R15, R23, P1, !PT ;  /* 0x0000000f1c177210 */ /* 0x000fe40000ffe417 */
[----:B------:R-:W-:Y:S01]  /*2b60*/  ISETP.GE.AND P1, PT, R25, 0x1, PT ;  /* 0x000000011900780c */ /* 0x000fe20003f26270 */
[C---:B------:R-:W-:Y:S02]  /*2b70*/  IMAD R29, R26.reuse, UR5, R29 ;  /* 0x000000051a1d7c24 */ /* 0x040fe4000f8e021d */
[----:B------:R-:W-:Y:S01]  /*2b80*/  IMAD.WIDE.U32 R14, R26, UR4, R22 ;  /* 0x000000041a0e7c25 */ /* 0x000fe2000f8e0016 */
[----:B------:R-:W-:-:S02]  /*2b90*/  ISETP.LT.OR P4, PT, R24, 0x1, !P1 ;  /* 0x000000011800780c */ /* 0x000fc40004f81670 */
[----:B------:R-:W-:-:S04]  /*2ba0*/  IADD3 R14, P2, R14, UR8, RZ ;  /* 0x000000080e0e7c10 */ /* 0x000fc8000ff5e0ff */
[----:B------:R-:W-:-:S07]  /*2bb0*/  IADD3.X R15, R15, UR9, R29, P2, !PT ;  /* 0x000000090f0f7c10 */ /* 0x000fce00097fe41d */
[----:B------:R-:W-:Y:S05]  /*2bc0*/  @P4 BRA `(.L_x_41) ;  /* 0x0000000000044947 */ /* 0x000fea0003800000 */
[----:B------:R1:W5:Y:S02]  /*2bd0*/  LDG.E.U8 R4, desc[UR22][R14.64] ;  /* 0x000000160e047981 */ /* 0x000364000c1e1100 */
.L_x_41:
[----:B------:R-:W-:Y:S05]  /*2be0*/  BSYNC B1 ;  /* 0x0000000000017941 */ /* 0x000fea0003800000 */
.L_x_40:
[----:B-----5:R-:W-:Y:S01]  /*2bf0*/  LOP3.LUT R4, R4, 0xff, RZ, 0xc0, !PT ;  /* 0x000000ff04047812 */ /* 0x020fe200078ec0ff */
[----:B------:R-:W-:Y:S01]  /*2c00*/  BSSY B1, `(.L_x_42) ;  /* 0x000000c000017945 */ /* 0x000fe20003800000 */
[----:B------:R-:W-:Y:S02]  /*2c10*/  ISETP.GE.AND P2, PT, R25, 0x2, PT ;  /* 0x000000021900780c */ /* 0x000fe40003f46270 */
[----:B------:R-:W-:Y:S02]  /*2c20*/  F2FP.F16.E4M3.UNPACK_B R4, R4 ;  /* 0x00000004ff04723e */ /* 0x000fe400020006ff */
[----:B------:R-:W-:-:S03]  /*2c30*/  ISETP.LT.OR P3, PT, R24, 0x1, !P2 ;  /* 0x000000011800780c */ /* 0x000fc60005761670 */
[----:B------:R-:W-:-:S05]  /*2c40*/  HADD2.F32 R29, -RZ, R4.H0_H0 ;  /* 0x20000004ff1d7230 */ /* 0x000fca0000004100 */
[----:B------:R-:W-:-:S04]  /*2c50*/  FMUL R4, R29, R10 ;  /* 0x0000000a1d047220 */ /* 0x000fc80000400000 */
[----:B--2---:R-:W-:-:S05]  /*2c60*/  FFMA R4, R83, R9, R4 ;  /* 0x0000000953047223 */ /* 0x004fca0000000004 */
[----:B------:R-:W-:Y:S02]  /*2c70*/  F2FP.SATFINITE.E4M3.F32.PACK_AB_MERGE_C R29, RZ, R4, RZ ;  /* 0x00000004ff1d723e */ /* 0x000fe400048070ff */
[----:B------:R-:W-:-:S03]  /*2c80*/  PRMT R4, RZ, 0x7610, R4 ;  /* 0x00007610ff047816 */ /* 0x000fc60000000004 */
[----:B------:R2:W-:Y:S01]  /*2c90*/  @!P4 STG.E.U8 desc[UR22][R2.64], R29 ;  /* 0x0000001d0200c986 */ /* 0x0005e2000c101116 */
[----:B------:R-:W-:Y:S05]  /*2ca0*/  @P3 BRA `(.L_x_43) ;  /* 0x0000000000043947 */ /* 0x000fea0003800000 */
[----:B------:R3:W5:Y:S02]  /*2cb0*/  LDG.E.U8 R4, desc[UR22][R14.64+0x1] ;  /* 0x000001160e047981 */ /* 0x000764000c1e1100 */
.L_x_43:
[----:B------:R-:W-:Y:S05]  /*2cc0*/  BSYNC B1 ;  /* 0x0000000000017941 */ /* 0x000fea0003800000 */
.L_x_42:
[----:B-----5:R-:W-:Y:S01]  /*2cd0*/  LOP3.LUT R4, R4, 0xff, RZ, 0xc0, !PT ;  /* 0x000000ff04047812 */ /* 0x020fe200078ec0ff */
[----:B------:R-:W-:Y:S01]  /*2ce0*/  BSSY B1, `(.L_x_44) ;  /* 0x0000012000017945 */ /* 0x000fe20003800000 */
[----:B------:R-:W-:Y:S02]  /*2cf0*/  IADD3 R31, P4, R26, 0x8, RZ ;  /* 0x000000081a1f7810 */ /* 0x000fe40007f9e0ff */
[----:B------:R-:W-:Y:S02]  /*2d00*/  F2FP.F16.E4M3.UNPACK_B R4, R4 ;  /* 0x00000004ff04723e */ /* 0x000fe400020006ff */
[----:B------:R-:W-:Y:S01]  /*2d10*/  ISETP.LT.OR P1, PT, R24, 0x9, !P1 ;  /* 0x000000091800780c */ /* 0x000fe20004f21670 */
[----:B------:R-:W-:Y:S02]  /*2d20*/  IMAD.X R26, RZ, RZ, R27, P4 ;  /* 0x000000ffff1a7224 */ /* 0x000fe400020e061b */
[----:B--2---:R-:W-:Y:S01]  /*2d30*/  HADD2.F32 R29, -RZ, R4.H0_H0 ;  /* 0x20000004ff1d7230 */ /* 0x004fe20000004100 */
[----:B------:R-:W-:Y:S01]  /*2d40*/  PRMT R4, RZ, 0x7610, R4 ;  /* 0x00007610ff047816 */ /* 0x000fe20000000004 */
[----:B------:R-:W-:-:S02]  /*2d50*/  IMAD R26, R26, UR4, RZ ;  /* 0x000000041a1a7c24 */ /* 0x000fc4000f8e02ff */
[----:B------:R-:W-:-:S04]  /*2d60*/  IMAD.WIDE.U32 R22, R31, UR4, R22 ;  /* 0x000000041f167c25 */ /* 0x000fc8000f8e0016 */
[----:B------:R-:W-:Y:S01]  /*2d70*/  FMUL R29, R29, R10 ;  /* 0x0000000a1d1d7220 */ /* 0x000fe20000400000 */
[----:B------:R-:W-:-:S03]  /*2d80*/  IMAD R31, R31, UR5, R26 ;  /* 0x000000051f1f7c24 */ /* 0x000fc6000f8e021a */
[----:B------:R-:W-:Y:S01]  /*2d90*/  FFMA R29, R84, R9, R29 ;  /* 0x00000009541d7223 */ /* 0x000fe2000000001d */
[----:B------:R-:W-:-:S04]  /*2da0*/  IADD3 R22, P4, R22, UR8, RZ ;  /* 0x0000000816167c10 */ /* 0x000fc8000ff9e0ff */
[----:B------:R-:W-:Y:S02]  /*2db0*/  F2FP.SATFINITE.E4M3.F32.PACK_AB_MERGE_C R29, RZ, R29, RZ ;  /* 0x0000001dff1d723e */ /* 0x000fe400048070ff */
[----:B------:R-:W-:-:S03]  /*2dc0*/  IADD3.X R23, R23, UR9, R31, P4, !PT ;  /* 0x0000000917177c10 */ /* 0x000fc6000a7fe41f */
[----:B------:R2:W-:Y:S01]  /*2dd0*/  @!P3 STG.E.U8 desc[UR22][R2.64+0x1], R29 ;  /* 0x0000011d0200b986 */ /* 0x0005e2000c101116 */
[----:B------:R-:W-:Y:S05]  /*2de0*/  @P1 BRA `(.L_x_45) ;  /* 0x0000000000041947 */ /* 0x000fea0003800000 */
[----:B------:R4:W5:Y:S02]  /*2df0*/  LDG.E.U8 R4, desc[UR22][R22.64] ;  /* 0x0000001616047981 */ /* 0x000964000c1e1100 */
.L_x_45:
[----:B------:R-:W-:Y:S05]  /*2e00*/  BSYNC B1 ;  /* 0x0000000000017941 */ /* 0x000fea0003800000 */
.L_x_44:
[----:B-----5:R-:W-:Y:S01]  /*2e10*/  LOP3.LUT R4, R4, 0xff, RZ, 0xc0, !PT ;  /* 0x000000ff04047812 */ /* 0x020fe200078ec0ff */
[----:B------:R-:W-:Y:S01]  /*2e20*/  BSSY B1, `(.L_x_46) ;  /* 0x000000b000017945 */ /* 0x000fe20003800000 */
[----:B------:R-:W-:Y:S02]  /*2e30*/  ISETP.LT.OR P2, PT, R24, 0x9, !P2 ;  /* 0x000000091800780c */ /* 0x000fe40005741670 */
[----:B------:R-:W-:-:S05]  /*2e40*/  F2FP.F16.E4M3.UNPACK_B R4, R4 ;  /* 0x00000004ff04723e */ /* 0x000fca00020006ff */
[----:B------:R-:W-:-:S05]  /*2e50*/  HADD2.F32 R27, -RZ, R4.H0_H0 ;  /* 0x20000004ff1b7230 */ /* 0x000fca0000004100 */
[----:B------:R-:W-:-:S04]  /*2e60*/  FMUL R4, R27, R10 ;  /* 0x0000000a1b047220 */ /* 0x000fc80000400000 */
[----:B------:R-:W-:-:S05]  /*2e70*/  FFMA R4, R81, R9, R4 ;  /* 0x0000000951047223 */ /* 0x000fca0000000004 */
[----:B------:R-:W-:Y:S02]  /*2e80*/  F2FP.SATFINITE.E4M3.F32.PACK_AB_MERGE_C R27, RZ, R4, RZ ;  /* 0x00000004ff1b723e */ /* 0x000fe400048070ff */
[----:B------:R-:W-:-:S03]  /*2e90*/  PRMT R4, RZ, 0x7610, R4 ;  /* 0x00007610ff047816 */ /* 0x000fc60000000004 */
[----:B------:R0:W-:Y:S01]  /*2ea0*/  @!P1 STG.E.U8 desc[UR22][R12.64], R27 ;  /* 0x0000001b0c009986 */ /* 0x0001e2000c101116 */
[----:B------:R-:W-:Y:S05]  /*2eb0*/  @P2 BRA `(.L_x_47) ;  /* 0x0000000000042947 */ /* 0x000fea0003800000 */
[----:B------:R0:W5:Y:S02]  /*2ec0*/  LDG.E.U8 R4, desc[UR22][R22.64+0x1] ;  /* 0x0000011616047981 */ /* 0x000164000c1e1100 */
.L_x_47:
[----:B------:R-:W-:Y:S05]  /*2ed0*/  BSYNC B1 ;  /* 0x0000000000017941 */ /* 0x000fea0003800000 */
.L_x_46:
[----:B-----5:R-:W-:Y:S01]  /*2ee0*/  LOP3.LUT R4, R4, 0xff, RZ, 0xc0, !PT ;  /* 0x000000ff04047812 */ /* 0x020fe200078ec0ff */
[----:B------:R-:W-:Y:S01]  /*2ef0*/  BSSY B1, `(.L_x_48) ;  /* 0x000000c000017945 */ /* 0x000fe20003800000 */
[----:B------:R-:W-:Y:S02]  /*2f00*/  ISETP.GE.AND P1, PT, R25, 0x9, PT ;  /* 0x000000091900780c */ /* 0x000fe40003f26270 */
[----:B------:R-:W-:Y:S02]  /*2f10*/  F2FP.F16.E4M3.UNPACK_B R4, R4 ;  /* 0x00000004ff04723e */ /* 0x000fe400020006ff */
[----:B------:R-:W-:-:S03]  /*2f20*/  ISETP.LT.OR P3, PT, R24, 0x1, !P1 ;  /* 0x000000011800780c */ /* 0x000fc60004f61670 */
[----:B0-----:R-:W-:Y:S01]  /*2f30*/  HADD2.F32 R27, -RZ, R4.H0_H0 ;  /* 0x20000004ff1b7230 */ /* 0x001fe20000004100 */
[----:B------:R-:W-:-:S04]  /*2f40*/  PRMT R4, RZ, 0x7610, R4 ;  /* 0x00007610ff047816 */ /* 0x000fc80000000004 */
[----:B------:R-:W-:-:S04]  /*2f50*/  FMUL R27, R27, R10 ;  /* 0x0000000a1b1b7220 */ /* 0x000fc80000400000 */
[----:B------:R-:W-:-:S05]  /*2f60*/  FFMA R27, R82, R9, R27 ;  /* 0x00000009521b7223 */ /* 0x000fca000000001b */
[----:B------:R-:W-:-:S05]  /*2f70*/  F2FP.SATFINITE.E4M3.F32.PACK_AB_MERGE_C R27, RZ, R27, RZ ;  /* 0x0000001bff1b723e */ /* 0x000fca00048070ff */
[----:B------:R0:W-:Y:S01]  /*2f80*/  @!P2 STG.E.U8 desc[UR22][R12.64+0x1], R27 ;  /* 0x0000011b0c00a986 */ /* 0x0001e2000c101116 */
[----:B------:R-:W-:Y:S05]  /*2f90*/  @P3 BRA `(.L_x_49) ;  /* 0x0000000000043947 */ /* 0x000fea0003800000 */
[----:B------:R0:W5:Y:S02]  /*2fa0*/  LDG.E.U8 R4, desc[UR22][R14.64+0x8] ;  /* 0x000008160e047981 */ /* 0x000164000c1e1100 */
.L_x_49:
[----:B------:R-:W-:Y:S05]  /*2fb0*/  BSYNC B1 ;  /* 0x0000000000017941 */ /* 0x000fea0003800000 */
.L_x_48:
[----:B-----5:R-:W-:Y:S01]  /*2fc0*/  LOP3.LUT R4, R4, 0xff, RZ, 0xc0, !PT ;  /* 0x000000ff04047812 */ /* 0x020fe200078ec0ff */
[----:B------:R-:W-:Y:S01]  /*2fd0*/  BSSY B1, `(.L_x_50) ;  /* 0x000000c000017945 */ /* 0x000fe20003800000 */
[----:B------:R-:W-:Y:S02]  /*2fe0*/  ISETP.GE.AND P2, PT, R25, 0xa, PT ;  /* 0x0000000a1900780c */ /* 0x000fe40003f46270 */
[----:B------:R-:W-:Y:S02]  /*2ff0*/  F2FP.F16.E4M3.UNPACK_B R4, R4 ;  /* 0x00000004ff04723e */ /* 0x000fe400020006ff */
[----:B------:R-:W-:-:S03]  /*3000*/  ISETP.LT.OR P4, PT, R24, 0x1, !P2 ;  /* 0x000000011800780c */ /* 0x000fc60005781670 */
[----:B0-----:R-:W-:-:S05]  /*3010*/  HADD2.F32 R27, -RZ, R4.H0_H0 ;  /* 0x20000004ff1b7230 */ /* 0x001fca0000004100 */
[----:B------:R-:W-:-:S04]  /*3020*/  FMUL R4, R27, R10 ;  /* 0x0000000a1b047220 */ /* 0x000fc80000400000 */
[----:B------:R-:W-:-:S05]  /*3030*/  FFMA R4, R79, R9, R4 ;  /* 0x000000094f047223 */ /* 0x000fca0000000004 */
[----:B------:R-:W-:Y:S02]  /*3040*/  F2FP.SATFINITE.E4M3.F32.PACK_AB_MERGE_C R27, RZ, R4, RZ ;  /* 0x00000004ff1b723e */ /* 0x000fe400048070ff */
[----:B------:R-:W-:-:S03]  /*3050*/  PRMT R4, RZ, 0x7610, R4 ;  /* 0x00007610ff047816 */ /* 0x000fc60000000004 */
[----:B------:R0:W-:Y:S01]  /*3060*/  @!P3 STG.E.U8 desc[UR22][R2.64+0x8], R27 ;  /* 0x0000081b0200b986 */ /* 0x0001e2000c101116 */
[----:B------:R-:W-:Y:S05]  /*3070*/  @P4 BRA `(.L_x_51) ;  /* 0x0000000000044947 */ /* 0x000fea0003800000 */
[----:B------:R0:W5:Y:S02]  /*3080*/  LDG.E.U8 R4, desc[UR22][R14.64+0x9] ;  /* 0x000009160e047981 */ /* 0x000164000c1e1100 */
.L_x_51:
[----:B------:R-:W-:Y:S05]  /*3090*/  BSYNC B1 ;  /* 0x0000000000017941 */ /* 0x000fea0003800000 */
.L_x_50:
[----:B-----5:R-:W-:Y:S01]  /*30a0*/  LOP3.LUT R4, R4, 0xff, RZ, 0xc0, !PT ;  /* 0x000000ff04047812 */ /* 0x020fe200078ec0ff */
[----:B------:R-:W-:Y:S01]  /*30b0*/  BSSY B1, `(.L_x_52) ;  /* 0x000000b000017945 */ /* 0x000fe20003800000 */
[----:B------:R-:W-:Y:S02]  /*30c0*/  ISETP.LT.OR P1, PT, R24, 0x9, !P1 ;  /* 0x000000091800780c */ /* 0x000fe40004f21670 */
[----:B------:R-:W-:-:S05]  /*30d0*/  F2FP.F16.E4M3.UNPACK_B R4, R4 ;  /* 0x00000004ff04723e */ /* 0x000fca00020006ff */
        /* <DEDUP_REMOVED lines=8> */
.L_x_53:
[----:B------:R-:W-:Y:S05]  /*3160*/  BSYNC B1 ;  /* 0x0000000000017941 */ /* 0x000fea0003800000 */
.L_x_52:
[----:B-----5:R-:W-:Y:S01]  /*3170*/  LOP3.LUT R4, R4, 0xff, RZ, 0xc0, !PT ;  /* 0x000000ff04047812 */ /* 0x020fe200078ec0ff */
[----:B------:R-:W-:Y:S01]  /*3180*/  BSSY B1, `(.L_x_54) ;  /* 0x000000b000017945 */ /* 0x000fe20003800000 */
[----:B------:R-:W-:Y:S02]  /*3190*/  ISETP.LT.OR P2, PT, R24, 0x9, !P2 ;  /* 0x000000091800780c */ /* 0x000fe40005741670 */
[----:B------:R-:W-:-:S05]  /*31a0*/  F2FP.F16.E4M3.UNPACK_B R4, R4 ;  /* 0x00000004ff04723e */ /* 0x000fca00020006ff */
        /* <DEDUP_REMOVED lines=8> */
.L_x_55:
[----:B------:R-:W-:Y:S05]  /*3230*/  BSYNC B1 ;  /* 0x0000000000017941 */ /* 0x000fea0003800000 */
.L_x_54:
        /* <DEDUP_REMOVED lines=13> */
.L_x_57:
[----:B------:R-:W-:Y:S05]  /*3310*/  BSYNC B1 ;  /* 0x0000000000017941 */ /* 0x000fea0003800000 */
.L_x_56:
        /* <DEDUP_REMOVED lines=13> */
.L_x_59:
[----:B------:R-:W-:Y:S05]  /*33f0*/  BSYNC B1 ;  /* 0x0000000000017941 */ /* 0x000fea0003800000 */
.L_x_58:
        /* <DEDUP_REMOVED lines=12> */
.L_x_61:
[----:B------:R-:W-:Y:S05]  /*34c0*/  BSYNC B1 ;  /* 0x0000000000017941 */ /* 0x000fea0003800000 */
.L_x_60:
        /* <DEDUP_REMOVED lines=12> */
.L_x_63:
[----:B------:R-:W-:Y:S05]  /*3590*/  BSYNC B1 ;  /* 0x0000000000017941 */ /* 0x000fea0003800000 */
.L_x_62:
        /* <DEDUP_REMOVED lines=13> */
.L_x_65:
[----:B------:R-:W-:Y:S05]  /*3670*/  BSYNC B1 ;  /* 0x0000000000017941 */ /* 0x000fea0003800000 */
.L_x_64:
        /* <DEDUP_REMOVED lines=13> */
.L_x_67:
[----:B------:R-:W-:Y:S05]  /*3750*/  BSYNC B1 ;  /* 0x0000000000017941 */ /* 0x000fea0003800000 */
.L_x_66:
        /* <DEDUP_REMOVED lines=12> */
.L_x_69:
[----:B------:R-:W-:Y:S05]  /*3820*/  BSYNC B1 ;  /* 0x0000000000017941 */ /* 0x000fea0003800000 */
.L_x_68:
        /* <DEDUP_REMOVED lines=12> */
.L_x_71:
[----:B------:R-:W-:Y:S05]  /*38f0*/  BSYNC B1 ;  /* 0x0000000000017941 */ /* 0x000fea0003800000 */
.L_x_70:
        /* <DEDUP_REMOVED lines=13> */
.L_x_73:
[----:B------:R-:W-:Y:S05]  /*39d0*/  BSYNC B1 ;  /* 0x0000000000017941 */ /* 0x000fea0003800000 */
.L_x_72:
        /* <DEDUP_REMOVED lines=13> */
.L_x_75:
[----:B------:R-:W-:Y:S05]  /*3ab0*/  BSYNC B1 ;  /* 0x0000000000017941 */ /* 0x000fea0003800000 */
.L_x_74:
        /* <DEDUP_REMOVED lines=12> */
.L_x_77:
[----:B------:R-:W-:Y:S05]  /*3b80*/  BSYNC B1 ;  /* 0x0000000000017941 */ /* 0x000fea0003800000 */
.L_x_76:
        /* <DEDUP_REMOVED lines=12> */
.L_x_79:
[----:B------:R-:W-:Y:S05]  /*3c50*/  BSYNC B1 ;  /* 0x0000000000017941 */ /* 0x000fea0003800000 */
.L_x_78:
        /* <DEDUP_REMOVED lines=13> */
.L_x_81:
[----:B------:R-:W-:Y:S05]  /*3d30*/  BSYNC B1 ;  /* 0x0000000000017941 */ /* 0x000fea0003800000 */
.L_x_80:
        /* <DEDUP_REMOVED lines=13> */
.L_x_83:
[----:B------:R-:W-:Y:S05]  /*3e10*/  BSYNC B1 ;  /* 0x0000000000017941 */ /* 0x000fea0003800000 */
.L_x_82:
        /* <DEDUP_REMOVED lines=12> */
.L_x_85:
[----:B------:R-:W-:Y:S05]  /*3ee0*/  BSYNC B1 ;  /* 0x0000000000017941 */ /* 0x000fea0003800000 */
.L_x_84:
        /* <DEDUP_REMOVED lines=12> */
.L_x_87:
[----:B------:R-:W-:Y:S05]  /*3fb0*/  BSYNC B1 ;  /* 0x0000000000017941 */ /* 0x000fea0003800000 */
.L_x_86:
        /* <DEDUP_REMOVED lines=13> */
.L_x_89:
[----:B------:R-:W-:Y:S05]  /*4090*/  BSYNC B1 ;  /* 0x0000000000017941 */ /* 0x000fea0003800000 */
.L_x_88:
        /* <DEDUP_REMOVED lines=13> */
.L_x_91:
[----:B------:R-:W-:Y:S05]  /*4170*/  BSYNC B1 ;  /* 0x0000000000017941 */ /* 0x000fea0003800000 */
.L_x_90:
        /* <DEDUP_REMOVED lines=12> */
.L_x_93:
[----:B------:R-:W-:Y:S05]  /*4240*/  BSYNC B1 ;  /* 0x0000000000017941 */ /* 0x000fea0003800000 */
.L_x_92:
        /* <DEDUP_REMOVED lines=12> */
.L_x_95:
[----:B------:R-:W-:Y:S05]  /*4310*/  BSYNC B1 ;  /* 0x0000000000017941 */ /* 0x000fea0003800000 */
.L_x_94:
        /* <DEDUP_REMOVED lines=13> */
.L_x_97:
[----:B------:R-:W-:Y:S05]  /*43f0*/  BSYNC B1 ;  /* 0x0000000000017941 */ /* 0x000fea0003800000 */
.L_x_96:
        /* <DEDUP_REMOVED lines=13> */
.L_x_99:
[----:B------:R-:W-:Y:S05]  /*44d0*/  BSYNC B1 ;  /* 0x0000000000017941 */ /* 0x000fea0003800000 */
.L_x_98:
[----:B-----5:R-:W-:Y:S01]  /*44e0*/  LOP3.LUT R4, R4, 0xff, RZ, 0xc0, !PT ;  /* 0x000000ff04047812 */ /* 0x020fe200078ec0ff */
[----:B------:R-:W-:Y:S01]  /*44f0*/  BSSY B1, `(.L_x_100) ;  /* 0x000000b000017945 */ /* 0x000fe20003800000 */
[----:B------:R-:W-:Y:S02]  /*4500*/  ISETP.LT.OR P1, PT, R24, 0x9, !P1 ;  /* 0x000000091800780c */ /* 0x000fe40004f21670 */
[----:B------:R-:W-:-:S05]  /*4510*/  F2FP.F16.E4M3.UNPACK_B R4, R4 ;  /* 0x00000004ff04723e */ /* 0x000fca00020006ff */
[----:B01-3--:R-:W-:Y:S01]  /*4520*/  HADD2.F32 R15, -RZ, R4.H0_H0 ;  /* 0x20000004ff0f7230 */ /* 0x00bfe20000004100 */
[----:B------:R-:W-:-:S04]  /*4530*/  PRMT R4, RZ, 0x7610, R4 ;  /* 0x00007610ff047816 */ /* 0x000fc80000000004 */
[----:B------:R-:W-:-:S04]  /*4540*/  FMUL R15, R15, R10 ;  /* 0x0000000a0f0f7220 */ /* 0x000fc80000400000 */
[----:B------:R-:W-:-:S05]  /*4550*/  FFMA R15, R56, R9, R15 ;  /* 0x00000009380f7223 */ /* 0x000fca000000000f */
[----:B------:R-:W-:-:S05]  /*4560*/  F2FP.SATFINITE.E4M3.F32.PACK_AB_MERGE_C R15, RZ, R15, RZ ;  /* 0x0000000fff0f723e */ /* 0x000fca00048070ff */
[----:B------:R0:W-:Y:S01]  /*4570*/  @!P4 STG.E.U8 desc[UR22][R2.64+0x39], R15 ;  /* 0x0000390f0200c986 */ /* 0x0001e2000c101116 */
[----:B------:R-:W-:Y:S05]  /*4580*/  @P1 BRA `(.L_x_101) ;  /* 0x0000000000041947 */ /* 0x000fea0003800000 */
[----:B------:R1:W5:Y:S02]  /*4590*/  LDG.E.U8 R4, desc[UR22][R22.64+0x38] ;  /* 0x0000381616047981 */ /* 0x000364000c1e1100 */
.L_x_101:
[----:B------:R-:W-:Y:S05]  /*45a0*/  BSYNC B1 ;  /* 0x0000000000017941 */ /* 0x000fea0003800000 */
.L_x_100:
[----:B-----5:R-:W-:Y:S01]  /*45b0*/  LOP3.LUT R4, R4, 0xff, RZ, 0xc0, !PT ;  /* 0x000000ff04047812 */ /* 0x020fe200078ec0ff */
[----:B------:R-:W-:Y:S01]  /*45c0*/  BSSY B1, `(.L_x_102) ;  /* 0x000000b000017945 */ /* 0x000fe20003800000 */
[----:B------:R-:W-:Y:S02]  /*45d0*/  ISETP.LT.OR P2, PT, R24, 0x9, !P2 ;  /* 0x000000091800780c */ /* 0x000fe40005741670 */
[----:B------:R-:W-:-:S05]  /*45e0*/  F2FP.F16.E4M3.UNPACK_B R4, R4 ;  /* 0x00000004ff04723e */ /* 0x000fca00020006ff */
[----:B0-2---:R-:W-:-:S05]  /*45f0*/  HADD2.F32 R3, -RZ, R4.H0_H0 ;  /* 0x20000004ff037230 */ /* 0x005fca0000004100 */
[----:B------:R-:W-:-:S04]  /*4600*/  FMUL R2, R3, R10 ;  /* 0x0000000a03027220 */ /* 0x000fc80000400000 */
[----:B------:R-:W-:-:S05]  /*4610*/  FFMA R2, R19, R9, R2 ;  /* 0x0000000913027223 */ /* 0x000fca0000000002 */
[----:B------:R-:W-:Y:S02]  /*4620*/  F2FP.SATFINITE.E4M3.F32.PACK_AB_MERGE_C R3, RZ, R2, RZ ;  /* 0x00000002ff03723e */ /* 0x000fe400048070ff */
[----:B------:R-:W-:-:S03]  /*4630*/  PRMT R2, RZ, 0x7610, R2 ;  /* 0x00007610ff027816 */ /* 0x000fc60000000002 */
[----:B------:R0:W-:Y:S01]  /*4640*/  @!P1 STG.E.U8 desc[UR22][R12.64+0x38], R3 ;  /* 0x000038030c009986 */ /* 0x0001e2000c101116 */
[----:B------:R-:W-:Y:S05]  /*4650*/  @P2 BRA `(.L_x_103) ;  /* 0x0000000000042947 */ /* 0x000fea0003800000 */
[----:B------:R2:W5:Y:S02]  /*4660*/  LDG.E.U8 R2, desc[UR22][R22.64+0x39] ;  /* 0x0000391616027981 */ /* 0x000564000c1e1100 */
.L_x_103:
[----:B------:R-:W-:Y:S05]  /*4670*/  BSYNC B1 ;  /* 0x0000000000017941 */ /* 0x000fea0003800000 */
.L_x_102:
[----:B------:R-:W-:Y:S05]  /*4680*/  @P2 BRA `(.L_x_104) ;  /* 0x0000000800602947 */ /* 0x000fea0003800000 */
[----:B-----5:R-:W-:-:S04]  /*4690*/  LOP3.LUT R2, R2, 0xff, RZ, 0xc0, !PT ;  /* 0x000000ff02027812 */ /* 0x020fc800078ec0ff */
[----:B------:R-:W-:-:S05]  /*46a0*/  F2FP.F16.E4M3.UNPACK_B R2, R2 ;  /* 0x00000002ff02723e */ /* 0x000fca00020006ff */
[----:B0-----:R-:W-:-:S05]  /*46b0*/  HADD2.F32 R3, -RZ, R2.H0_H0 ;  /* 0x20000002ff037230 */ /* 0x001fca0000004100 */
[----:B------:R-:W-:-:S04]  /*46c0*/  FMUL R3, R3, R10 ;  /* 0x0000000a03037220 */ /* 0x000fc80000400000 */
[----:B------:R-:W-:-:S05]  /*46d0*/  FFMA R3, R20, R9, R3 ;  /* 0x0000000914037223 */ /* 0x000fca0000000003 */
[----:B------:R-:W-:-:S05]  /*46e0*/  F2FP.SATFINITE.E4M3.F32.PACK_AB_MERGE_C R3, RZ, R3, RZ ;  /* 0x00000003ff03723e */ /* 0x000fca00048070ff */
[----:B------:R3:W-:Y:S01]  /*46f0*/  STG.E.U8 desc[UR22][R12.64+0x39], R3 ;  /* 0x000039030c007986 */ /* 0x0007e2000c101116 */
[----:B------:R-:W-:Y:S05]  /*4700*/  BRA `(.L_x_104) ;  /* 0x0000000800407947 */ /* 0x000fea0003800000 */
.L_x_39:
[----:B------:R-:W-:Y:S01]  /*4710*/  ISETP.GE.AND P4, PT, R25, 0x1, PT ;  /* 0x000000011900780c */ /* 0x000fe20003f86270 */
[-C--:B--2---:R-:W-:Y:S01]  /*4720*/  FMUL R83, R83, R9.reuse ;  /* 0x0000000953537220 */ /* 0x084fe20000400000 */
[----:B------:R-:W-:Y:S01]  /*4730*/  ISETP.GE.AND P1, PT, R25, 0x2, PT ;  /* 0x000000021900780c */ /* 0x000fe20003f26270 */
[-C--:B------:R-:W-:Y:S01]  /*4740*/  FMUL R84, R84, R9.reuse ;  /* 0x0000000954547220 */ /* 0x080fe20000400000 */
[C---:B------:R-:W-:Y:S01]  /*4750*/  ISETP.LT.OR P2, PT, R24.reuse, 0x1, !P4 ;  /* 0x000000011800780c */ /* 0x040fe20006741670 */
[-C--:B------:R-:W-:Y:S01]  /*4760*/  FMUL R81, R81, R9.reuse ;  /* 0x0000000951517220 */ /* 0x080fe20000400000 */
[----:B------:R-:W-:Y:S01]  /*4770*/  ISETP.LT.OR P3, PT, R24, 0x1, !P1 ;  /* 0x000000011800780c */ /* 0x000fe20004f61670 */
[-C--:B------:R-:W-:Y:S01]  /*4780*/  FMUL R82, R82, R9.reuse ;  /* 0x0000000952527220 */ /* 0x080fe20000400000 */
[----:B------:R-:W-:Y:S01]  /*4790*/  ISETP.LT.OR P4, PT, R24, 0x9, !P4 ;  /* 0x000000091800780c */ /* 0x000fe20006781670 */
[----:B------:R-:W-:Y:S01]  /*47a0*/  FMUL R79, R79, R9 ;  /* 0x000000094f4f7220 */ /* 0x000fe20000400000 */
[----:B------:R-:W-:Y:S01]  /*47b0*/  F2FP.SATFINITE.E4M3.F32.PACK_AB_MERGE_C R83, RZ, R83, RZ ;  /* 0x00000053ff53723e */ /* 0x000fe200048070ff */
[-C--:B------:R-:W-:Y:S01]  /*47c0*/  FMUL R80, R80, R9.reuse ;  /* 0x0000000950507220 */ /* 0x080fe20000400000 */
[----:B------:R-:W-:Y:S01]  /*47d0*/  F2FP.SATFINITE.E4M3.F32.PACK_AB_MERGE_C R15, RZ, R84, RZ ;  /* 0x00000054ff0f723e */ /* 0x000fe200048070ff */
[----:B------:R-:W-:Y:S01]  /*47e0*/  FMUL R77, R77, R9 ;  /* 0x000000094d4d7220 */ /* 0x000fe20000400000 */
[----:B------:R-:W-:Y:S01]  /*47f0*/  F2FP.SATFINITE.E4M3.F32.PACK_AB_MERGE_C R81, RZ, R81, RZ ;  /* 0x00000051ff51723e */ /* 0x000fe200048070ff */
[-C--:B------:R-:W-:Y:S01]  /*4800*/  FMUL R78, R78, R9.reuse ;  /* 0x000000094e4e7220 */ /* 0x080fe20000400000 */
[----:B------:R-:W-:Y:S01]  /*4810*/  ISETP.LT.OR P1, PT, R24, 0x9, !P1 ;  /* 0x000000091800780c */ /* 0x000fe20004f21670 */
[----:B------:R-:W-:Y:S01]  /*4820*/  @!P2 STG.E.U8 desc[UR22][R2.64], R83 ;  /* 0x000000530200a986 */ /* 0x000fe2000c101116 */
[----:B------:R-:W-:Y:S01]  /*4830*/  ISETP.GE.AND P2, PT, R25, 0x9, PT ;  /* 0x000000091900780c */ /* 0x000fe20003f46270 */
[----:B------:R-:W-:Y:S01]  /*4840*/  FMUL R75, R75, R9 ;  /* 0x000000094b4b7220 */ /* 0x000fe20000400000 */
[----:B------:R-:W-:Y:S01]  /*4850*/  F2FP.SATFINITE.E4M3.F32.PACK_AB_MERGE_C R79, RZ, R79, RZ ;  /* 0x0000004fff4f723e */ /* 0x000fe200048070ff */
[----:B------:R1:W-:Y:S01]  /*4860*/  @!P3 STG.E.U8 desc[UR22][R2.64+0x1], R15 ;  /* 0x0000010f0200b986 */ /* 0x0003e2000c101116 */
[----:B------:R-:W-:Y:S01]  /*4870*/  ISETP.GE.AND P3, PT, R25, 0xa, PT ;  /* 0x0000000a1900780c */ /* 0x000fe20003f66270 */
[-C--:B------:R-:W-:Y:S01]  /*4880*/  FMUL R76, R76, R9.reuse ;  /* 0x000000094c4c7220 */ /* 0x080fe20000400000 */
[----:B------:R-:W-:Y:S01]  /*4890*/  F2FP.SATFINITE.E4M3.F32.PACK_AB_MERGE_C R23, RZ, R80, RZ ;  /* 0x00000050ff17723e */ /* 0x000fe200048070ff */
[----:B------:R-:W-:Y:S01]  /*48a0*/  @!P4 STG.E.U8 desc[UR22][R12.64], R81 ;  /* 0x000000510c00c986 */ /* 0x000fe2000c101116 */
[----:B------:R-:W-:Y:S01]  /*48b0*/  ISETP.LT.OR P4, PT, R24, 0x1, !P2 ;  /* 0x000000011800780c */ /* 0x000fe20005781670 */
[-C--:B------:R-:W-:Y:S01]  /*48c0*/  FMUL R74, R74, R9.reuse ;  /* 0x000000094a4a7220 */ /* 0x080fe20000400000 */
[C---:B------:R-:W-:Y:S01]  /*48d0*/  ISETP.LT.OR P5, PT, R24.reuse, 0x1, !P3 ;  /* 0x000000011800780c */ /* 0x040fe20005fa1670 */
[-C--:B------:R-:W-:Y:S01]  /*48e0*/  FMUL R73, R73, R9.reuse ;  /* 0x0000000949497220 */ /* 0x080fe20000400000 */
[----:B------:R-:W-:Y:S01]  /*48f0*/  ISETP.LT.OR P2, PT, R24, 0x9, !P2 ;  /* 0x000000091800780c */ /* 0x000fe20005741670 */
[----:B------:R-:W-:Y:S01]  /*4900*/  FMUL R71, R71, R9 ;  /* 0x0000000947477220 */ /* 0x000fe20000400000 */
[----:B------:R-:W-:Y:S01]  /*4910*/  F2FP.SATFINITE.E4M3.F32.PACK_AB_MERGE_C R77, RZ, R77, RZ ;  /* 0x0000004dff4d723e */ /* 0x000fe200048070ff */
[-C--:B------:R-:W-:Y:S01]  /*4920*/  FMUL R72, R72, R9.reuse ;  /* 0x0000000948487220 */ /* 0x080fe20000400000 */
[----:B-1----:R-:W-:Y:S01]  /*4930*/  F2FP.SATFINITE.E4M3.F32.PACK_AB_MERGE_C R15, RZ, R82, RZ ;  /* 0x00000052ff0f723e */ /* 0x002fe200048070ff */
[-C--:B------:R-:W-:Y:S01]  /*4940*/  FMUL R70, R70, R9.reuse ;  /* 0x0000000946467220 */ /* 0x080fe20000400000 */
[----:B------:R-:W-:Y:S01]  /*4950*/  ISETP.LT.OR P3, PT, R24, 0x9, !P3 ;  /* 0x000000091800780c */ /* 0x000fe20005f61670 */
[-C--:B------:R-:W-:Y:S01]  /*4960*/  FMUL R69, R69, R9.reuse ;  /* 0x0000000945457220 */ /* 0x080fe20000400000 */
[----:B------:R-:W-:Y:S01]  /*4970*/  F2FP.SATFINITE.E4M3.F32.PACK_AB_MERGE_C R27, RZ, R78, RZ ;  /* 0x0000004eff1b723e */ /* 0x000fe200048070ff */
[----:B------:R1:W-:Y:S01]  /*4980*/  @!P1 STG.E.U8 desc[UR22][R12.64+0x1], R15 ;  /* 0x0000010f0c009986 */ /* 0x0003e2000c101116 */
[----:B------:R-:W-:Y:S01]  /*4990*/  ISETP.GE.AND P1, PT, R25, 0x11, PT ;  /* 0x000000111900780c */ /* 0x000fe20003f26270 */
[----:B------:R-:W-:Y:S01]  /*49a0*/  FMUL R67, R67, R9 ;  /* 0x0000000943437220 */ /* 0x000fe20000400000 */
[----:B------:R-:W-:Y:S01]  /*49b0*/  F2FP.SATFINITE.E4M3.F32.PACK_AB_MERGE_C R75, RZ, R75, RZ ;  /* 0x0000004bff4b723e */ /* 0x000fe200048070ff */
[----:B------:R-:W-:Y:S01]  /*49c0*/  @!P4 STG.E.U8 desc[UR22][R2.64+0x8], R79 ;  /* 0x0000084f0200c986 */ /* 0x000fe2000c101116 */
[----:B------:R-:W-:Y:S01]  /*49d0*/  ISETP.GE.AND P4, PT, R25, 0x12, PT ;  /* 0x000000121900780c */ /* 0x000fe20003f86270 */
[----:B------:R-:W-:Y:S01]  /*49e0*/  FMUL R68, R68, R9 ;  /* 0x0000000944447220 */ /* 0x000fe20000400000 */
[----:B------:R-:W-:Y:S01]  /*49f0*/  F2FP.SATFINITE.E4M3.F32.PACK_AB_MERGE_C R73, RZ, R73, RZ ;  /* 0x00000049ff49723e */ /* 0x000fe200048070ff */
[----:B------:R2:W-:Y:S01]  /*4a00*/  @!P5 STG.E.U8 desc[UR22][R2.64+0x9], R23 ;  /* 0x000009170200d986 */ /* 0x0005e2000c101116 */
[C---:B------:R-:W-:Y:S01]  /*4a10*/  ISETP.LT.OR P5, PT, R24.reuse, 0x1, !P4 ;  /* 0x000000011800780c */ /* 0x040fe200067a1670 */
[-C--:B------:R-:W-:Y:S01]  /*4a20*/  FMUL R65, R65, R9.reuse ;  /* 0x0000000941417220 */ /* 0x080fe20000400000 */
[C---:B------:R-:W-:Y:S01]  /*4a30*/  ISETP.LT.OR P4, PT, R24.reuse, 0x9, !P4 ;  /* 0x000000091800780c */ /* 0x040fe20006781670 */
[----:B------:R-:W-:Y:S01]  /*4a40*/  @!P2 STG.E.U8 desc[UR22][R12.64+0x8], R77 ;  /* 0x0000084d0c00a986 */ /* 0x000fe2000c101116 */
[----:B------:R-:W-:Y:S01]  /*4a50*/  ISETP.LT.OR P2, PT, R24, 0x1, !P1 ;  /* 0x000000011800780c */ /* 0x000fe20004f41670 */
[-C--:B------:R-:W-:Y:S01]  /*4a60*/  FMUL R66, R66, R9.reuse ;  /* 0x0000000942427220 */ /* 0x080fe20000400000 */
[----:B-1----:R-:W-:Y:S01]  /*4a70*/  F2FP.SATFINITE.E4M3.F32.PACK_AB_MERGE_C R15, RZ, R76, RZ ;  /* 0x0000004cff0f723e */ /* 0x002fe200048070ff */
[----:B------:R-:W-:Y:S01]  /*4a80*/  @!P3 STG.E.U8 desc[UR22][R12.64+0x9], R27 ;  /* 0x0000091b0c00b986 */ /* 0x000fe2000c101116 */
[----:B------:R-:W-:Y:S01]  /*4a90*/  ISETP.GE.AND P3, PT, R25, 0x19, PT ;  /* 0x000000191900780c */ /* 0x000fe20003f66270 */
[-C--:B------:R-:W-:Y:S01]  /*4aa0*/  FMUL R63, R63, R9.reuse ;  /* 0x000000093f3f7220 */ /* 0x080fe20000400000 */
[----:B------:R-:W-:Y:S01]  /*4ab0*/  ISETP.LT.OR P1, PT, R24, 0x9, !P1 ;  /* 0x000000091800780c */ /* 0x000fe20004f21670 */
[-C--:B------:R-:W-:Y:S01]  /*4ac0*/  FMUL R64, R64, R9.reuse ;  /* 0x0000000940407220 */ /* 0x080fe20000400000 */
[----:B------:R-:W-:Y:S01]  /*4ad0*/  ISETP.LT.OR P6, PT, R24, 0x1, !P3 ;  /* 0x000000011800780c */ /* 0x000fe20005fc1670 */
[----:B------:R1:W-:Y:S01]  /*4ae0*/  @!P5 STG.E.U8 desc[UR22][R2.64+0x11], R15 ;  /* 0x0000110f0200d986 */ /* 0x0003e2000c101116 */
[----:B--2---:R-:W-:Y:S01]  /*4af0*/  F2FP.SATFINITE.E4M3.F32.PACK_AB_MERGE_C R23, RZ, R74, RZ ;  /* 0x0000004aff17723e */ /* 0x004fe200048070ff */
[----:B------:R-:W-:Y:S01]  /*4b00*/  FMUL R62, R62, R9 ;  /* 0x000000093e3e7220 */ /* 0x000fe20000400000 */
[----:B------:R-:W-:Y:S01]  /*4b10*/  F2FP.SATFINITE.E4M3.F32.PACK_AB_MERGE_C R71, RZ, R71, RZ ;  /* 0x00000047ff47723e */ /* 0x000fe200048070ff */
[----:B------:R-:W-:Y:S01]  /*4b20*/  @!P2 STG.E.U8 desc[UR22][R2.64+0x10], R75 ;  /* 0x0000104b0200a986 */ /* 0x000fe2000c101116 */
[----:B------:R-:W-:Y:S01]  /*4b30*/  ISETP.GE.AND P2, PT, R25, 0x1a, PT ;  /* 0x0000001a1900780c */ /* 0x000fe20003f46270 */
[-C--:B------:R-:W-:Y:S01]  /*4b40*/  FMUL R61, R61, R9.reuse ;  /* 0x000000093d3d7220 */ /* 0x080fe20000400000 */
[C---:B------:R-:W-:Y:S01]  /*4b50*/  ISETP.LT.OR P3, PT, R24.reuse, 0x9, !P3 ;  /* 0x000000091800780c */ /* 0x040fe20005f61670 */
[----:B------:R2:W-:Y:S01]  /*4b60*/  @!P4 STG.E.U8 desc[UR22][R12.64+0x11], R23 ;  /* 0x000011170c00c986 */ /* 0x0005e2000c101116 */
[C---:B------:R-:W-:Y:S01]  /*4b70*/  ISETP.LT.OR P5, PT, R24.reuse, 0x1, !P2 ;  /* 0x000000011800780c */ /* 0x040fe200057a1670 */
[-C--:B------:R-:W-:Y:S01]  /*4b80*/  FMUL R59, R59, R9.reuse ;  /* 0x000000093b3b7220 */ /* 0x080fe20000400000 */
[----:B------:R-:W-:Y:S01]  /*4b90*/  ISETP.LT.OR P4, PT, R24, 0x9, !P2 ;  /* 0x000000091800780c */ /* 0x000fe20005781670 */
[----:B------:R-:W-:Y:S01]  /*4ba0*/  @!P1 STG.E.U8 desc[UR22][R12.64+0x10], R73 ;  /* 0x000010490c009986 */ /* 0x000fe2000c101116 */
[----:B-1----:R-:W-:Y:S01]  /*4bb0*/  F2FP.SATFINITE.E4M3.F32.PACK_AB_MERGE_C R15, RZ, R72, RZ ;  /* 0x00000048ff0f723e */ /* 0x002fe200048070ff */
[-C--:B------:R-:W-:Y:S01]  /*4bc0*/  FMUL R60, R60, R9.reuse ;  /* 0x000000093c3c7220 */ /* 0x080fe20000400000 */
[C---:B------:R-:W-:Y:S01]  /*4bd0*/  ISETP.GE.AND P1, PT, R25.reuse, 0x21, PT ;  /* 0x000000211900780c */ /* 0x040fe20003f26270 */
[----:B------:R-:W-:Y:S01]  /*4be0*/  @!P6 STG.E.U8 desc[UR22][R2.64+0x18], R71 ;  /* 0x000018470200e986 */ /* 0x000fe2000c101116 */
[----:B------:R-:W-:Y:S01]  /*4bf0*/  ISETP.GE.AND P2, PT, R25, 0x22, PT ;  /* 0x000000221900780c */ /* 0x000fe20003f46270 */
[-C--:B------:R-:W-:Y:S01]  /*4c00*/  FMUL R57, R57, R9.reuse ;  /* 0x0000000939397220 */ /* 0x080fe20000400000 */
[----:B------:R-:W-:Y:S01]  /*4c10*/  ISETP.LT.OR P6, PT, R24, 0x1, !P1 ;  /* 0x000000011800780c */ /* 0x000fe20004fc1670 */
[-C--:B------:R-:W-:Y:S01]  /*4c20*/  FMUL R58, R58, R9.reuse ;  /* 0x000000093a3a7220 */ /* 0x080fe20000400000 */
[----:B--2---:R-:W-:Y:S01]  /*4c30*/  F2FP.SATFINITE.E4M3.F32.PACK_AB_MERGE_C R23, RZ, R70, RZ ;  /* 0x00000046ff17723e */ /* 0x004fe200048070ff */
[----:B------:R1:W-:Y:S01]  /*4c40*/  @!P5 STG.E.U8 desc[UR22][R2.64+0x19], R15 ;  /* 0x0000190f0200d986 */ /* 0x0003e2000c101116 */
[----:B------:R-:W-:Y:S01]  /*4c50*/  ISETP.LT.OR P5, PT, R24, 0x1, !P2 ;  /* 0x000000011800780c */ /* 0x000fe200057a1670 */
[----:B------:R-:W-:Y:S01]  /*4c60*/  FMUL R21, R21, R9 ;  /* 0x0000000915157220 */ /* 0x000fe20000400000 */
[----:B------:R-:W-:Y:S01]  /*4c70*/  F2FP.SATFINITE.E4M3.F32.PACK_AB_MERGE_C R69, RZ, R69, RZ ;  /* 0x00000045ff45723e */ /* 0x000fe200048070ff */
[----:B------:R2:W-:Y:S01]  /*4c80*/  @!P4 STG.E.U8 desc[UR22][R12.64+0x19], R23 ;  /* 0x000019170c00c986 */ /* 0x0005e2000c101116 */
[----:B------:R-:W-:Y:S01]  /*4c90*/  F2FP.SATFINITE.E4M3.F32.PACK_AB_MERGE_C R67, RZ, R67, RZ ;  /* 0x00000043ff43723e */ /* 0x000fe200048070ff */
[-C--:B------:R-:W-:Y:S01]  /*4ca0*/  FMUL R56, R56, R9.reuse ;  /* 0x0000000938387220 */ /* 0x080fe20000400000 */
[----:B------:R-:W-:Y:S01]  /*4cb0*/  F2FP.SATFINITE.E4M3.F32.PACK_AB_MERGE_C R27, RZ, R68, RZ ;  /* 0x00000044ff1b723e */ /* 0x000fe200048070ff */
[----:B------:R-:W-:Y:S01]  /*4cc0*/  @!P3 STG.E.U8 desc[UR22][R12.64+0x18], R69 ;  /* 0x000018450c00b986 */ /* 0x000fe2000c101116 */
[C---:B------:R-:W-:Y:S01]  /*4cd0*/  ISETP.LT.OR P4, PT, R24.reuse, 0x9, !P2 ;  /* 0x000000091800780c */ /* 0x040fe20005781670 */
[-C--:B------:R-:W-:Y:S01]  /*4ce0*/  FMUL R19, R19, R9.reuse ;  /* 0x0000000913137220 */ /* 0x080fe20000400000 */
[C---:B------:R-:W-:Y:S01]  /*4cf0*/  ISETP.GE.AND P3, PT, R25.reuse, 0x29, PT ;  /* 0x000000291900780c */ /* 0x040fe20003f66270 */
[----:B------:R-:W-:Y:S01]  /*4d00*/  @!P6 STG.E.U8 desc[UR22][R2.64+0x20], R67 ;  /* 0x000020430200e986 */ /* 0x000fe2000c101116 */
[----:B------:R-:W-:Y:S01]  /*4d10*/  ISETP.LT.OR P1, PT, R24, 0x9, !P1 ;  /* 0x000000091800780c */ /* 0x000fe20004f21670 */
[----:B------:R-:W-:Y:S01]  /*4d20*/  FMUL R20, R20, R9 ;  /* 0x0000000914147220 */ /* 0x000fe20000400000 */
[----:B------:R-:W-:Y:S01]  /*4d30*/  ISETP.GE.AND P2, PT, R25, 0x2a, PT ;  /* 0x0000002a1900780c */ /* 0x000fe20003f46270 */
[----:B------:R-:W-:Y:S01]  /*4d40*/  @!P5 STG.E.U8 desc[UR22][R2.64+0x21], R27 ;  /* 0x0000211b0200d986 */ /* 0x000fe2000c101116 */
[----:B------:R-:W-:-:S02]  /*4d50*/  ISETP.LT.OR P6, PT, R24, 0x1, !P3 ;  /* 0x000000011800780c */ /* 0x000fc40005fc1670 */
[C---:B------:R-:W-:Y:S02]  /*4d60*/  ISETP.LT.OR P5, PT, R24.reuse, 0x1, !P2 ;  /* 0x000000011800780c */ /* 0x040fe400057a1670 */
[----:B------:R-:W-:Y:S02]  /*4d70*/  F2FP.SATFINITE.E4M3.F32.PACK_AB_MERGE_C R65, RZ, R65, RZ ;  /* 0x00000041ff41723e */ /* 0x000fe400048070ff */
[----:B-1----:R-:W-:Y:S02]  /*4d80*/  F2FP.SATFINITE.E4M3.F32.PACK_AB_MERGE_C R15, RZ, R66, RZ ;  /* 0x00000042ff0f723e */ /* 0x002fe400048070ff */
[----:B------:R-:W-:Y:S01]  /*4d90*/  F2FP.SATFINITE.E4M3.F32.PACK_AB_MERGE_C R63, RZ, R63, RZ ;  /* 0x0000003fff3f723e */ /* 0x000fe200048070ff */
[----:B------:R-:W-:Y:S01]  /*4da0*/  @!P1 STG.E.U8 desc[UR22][R12.64+0x20], R65 ;  /* 0x000020410c009986 */ /* 0x000fe2000c101116 */
[----:B--2---:R-:W-:Y:S02]  /*4db0*/  F2FP.SATFINITE.E4M3.F32.PACK_AB_MERGE_C R23, RZ, R64, RZ ;  /* 0x00000040ff17723e */ /* 0x004fe400048070ff */
[C---:B------:R-:W-:Y:S01]  /*4dc0*/  ISETP.LT.OR P2, PT, R24.reuse, 0x9, !P2 ;  /* 0x000000091800780c */ /* 0x040fe20005741670 */
[----:B------:R1:W-:Y:S01]  /*4dd0*/  @!P4 STG.E.U8 desc[UR22][R12.64+0x21], R15 ;  /* 0x0000210f0c00c986 */ /* 0x0003e2000c101116 */
[----:B------:R-:W-:-:S02]  /*4de0*/  ISETP.LT.OR P3, PT, R24, 0x9, !P3 ;  /* 0x000000091800780c */ /* 0x000fc40005f61670 */
[C---:B------:R-:W-:Y:S01]  /*4df0*/  ISETP.GE.AND P4, PT, R25.reuse, 0x31, PT ;  /* 0x000000311900780c */ /* 0x040fe20003f86270 */
[----:B------:R-:W-:Y:S01]  /*4e00*/  @!P6 STG.E.U8 desc[UR22][R2.64+0x28], R63 ;  /* 0x0000283f0200e986 */ /* 0x000fe2000c101116 */
[----:B------:R-:W-:Y:S02]  /*4e10*/  ISETP.GE.AND P1, PT, R25, 0x32, PT ;  /* 0x000000321900780c */ /* 0x000fe40003f26270 */
[----:B------:R-:W-:Y:S01]  /*4e20*/  F2FP.SATFINITE.E4M3.F32.PACK_AB_MERGE_C R61, RZ, R61, RZ ;  /* 0x0000003dff3d723e */ /* 0x000fe200048070ff */
[----:B------:R2:W-:Y:S01]  /*4e30*/  @!P5 STG.E.U8 desc[UR22][R2.64+0x29], R23 ;  /* 0x000029170200d986 */ /* 0x0005e2000c101116 */
[C---:B------:R-:W-:Y:S02]  /*4e40*/  ISETP.LT.OR P5, PT, R24.reuse, 0x1, !P4 ;  /* 0x000000011800780c */ /* 0x040fe400067a1670 */
[----:B------:R-:W-:Y:S02]  /*4e50*/  ISETP.LT.OR P6, PT, R24, 0x1, !P1 ;  /* 0x000000011800780c */ /* 0x000fe40004fc1670 */
[----:B-1----:R-:W-:Y:S01]  /*4e60*/  F2FP.SATFINITE.E4M3.F32.PACK_AB_MERGE_C R15, RZ, R62, RZ ;  /* 0x0000003eff0f723e */ /* 0x002fe200048070ff */
[----:B------:R-:W-:Y:S01]  /*4e70*/  @!P3 STG.E.U8 desc[UR22][R12.64+0x28], R61 ;  /* 0x0000283d0c00b986 */ /* 0x000fe2000c101116 */
[----:B------:R-:W-:-:S02]  /*4e80*/  F2FP.SATFINITE.E4M3.F32.PACK_AB_MERGE_C R59, RZ, R59, RZ ;  /* 0x0000003bff3b723e */ /* 0x000fc400048070ff */
[C---:B------:R-:W-:Y:S01]  /*4e90*/  ISETP.GE.AND P3, PT, R25.reuse, 0x3a, PT ;  /* 0x0000003a1900780c */ /* 0x040fe20003f66270 */
[----:B------:R1:W-:Y:S01]  /*4ea0*/  @!P2 STG.E.U8 desc[UR22][R12.64+0x29], R15 ;  /* 0x0000290f0c00a986 */ /* 0x0003e2000c101116 */
[C---:B------:R-:W-:Y:S02]  /*4eb0*/  ISETP.LT.OR P2, PT, R24.reuse, 0x9, !P4 ;  /* 0x000000091800780c */ /* 0x040fe40006741670 */
[----:B--2---:R-:W-:Y:S01]  /*4ec0*/  F2FP.SATFINITE.E4M3.F32.PACK_AB_MERGE_C R23, RZ, R60, RZ ;  /* 0x0000003cff17723e */ /* 0x004fe200048070ff */
[----:B------:R-:W-:Y:S01]  /*4ed0*/  @!P5 STG.E.U8 desc[UR22][R2.64+0x30], R59 ;  /* 0x0000303b0200d986 */ /* 0x000fe2000c101116 */
[----:B------:R-:W-:Y:S02]  /*4ee0*/  ISETP.GE.AND P4, PT, R25, 0x39, PT ;  /* 0x000000391900780c */ /* 0x000fe40003f86270 */
[C---:B------:R-:W-:Y:S01]  /*4ef0*/  ISETP.LT.OR P1, PT, R24.reuse, 0x9, !P1 ;  /* 0x000000091800780c */ /* 0x040fe20004f21670 */
[----:B------:R2:W-:Y:S01]  /*4f00*/  @!P6 STG.E.U8 desc[UR22][R2.64+0x31], R23 ;  /* 0x000031170200e986 */ /* 0x0005e2000c101116 */
[----:B------:R-:W-:-:S02]  /*4f10*/  ISETP.LT.OR P5, PT, R24, 0x1, !P4 ;  /* 0x000000011800780c */ /* 0x000fc400067a1670 */
[C---:B------:R-:W-:Y:S02]  /*4f20*/  ISETP.LT.OR P6, PT, R24.reuse, 0x1, !P3 ;  /* 0x000000011800780c */ /* 0x040fe40005fc1670 */
[C---:B------:R-:W-:Y:S02]  /*4f30*/  ISETP.LT.OR P4, PT, R24.reuse, 0x9, !P4 ;  /* 0x000000091800780c */ /* 0x040fe40006781670 */
[----:B------:R-:W-:Y:S02]  /*4f40*/  ISETP.LT.OR P3, PT, R24, 0x9, !P3 ;  /* 0x000000091800780c */ /* 0x000fe40005f61670 */
[----:B------:R-:W-:Y:S02]  /*4f50*/  F2FP.SATFINITE.E4M3.F32.PACK_AB_MERGE_C R57, RZ, R57, RZ ;  /* 0x00000039ff39723e */ /* 0x000fe400048070ff */
[----:B-1----:R-:W-:Y:S02]  /*4f60*/  F2FP.SATFINITE.E4M3.F32.PACK_AB_MERGE_C R15, RZ, R58, RZ ;  /* 0x0000003aff0f723e */ /* 0x002fe400048070ff */
[----:B------:R-:W-:Y:S01]  /*4f70*/  F2FP.SATFINITE.E4M3.F32.PACK_AB_MERGE_C R21, RZ, R21, RZ ;  /* 0x00000015ff15723e */ /* 0x000fe200048070ff */
[----:B------:R1:W-:Y:S01]  /*4f80*/  @!P2 STG.E.U8 desc[UR22][R12.64+0x30], R57 ;  /* 0x000030390c00a986 */ /* 0x0003e2000c101116 */
[----:B--2---:R-:W-:-:S02]  /*4f90*/  F2FP.SATFINITE.E4M3.F32.PACK_AB_MERGE_C R23, RZ, R56, RZ ;  /* 0x00000038ff17723e */ /* 0x004fc400048070ff */
[----:B------:R-:W-:Y:S01]  /*4fa0*/  F2FP.SATFINITE.E4M3.F32.PACK_AB_MERGE_C R19, RZ, R19, RZ ;  /* 0x00000013ff13723e */ /* 0x000fe200048070ff */
[----:B------:R1:W-:Y:S01]  /*4fb0*/  @!P1 STG.E.U8 desc[UR22][R12.64+0x31], R15 ;  /* 0x0000310f0c009986 */ /* 0x0003e2000c101116 */
[----:B------:R-:W-:-:S03]  /*4fc0*/  F2FP.SATFINITE.E4M3.F32.PACK_AB_MERGE_C R25, RZ, R20, RZ ;  /* 0x00000014ff19723e */ /* 0x000fc600048070ff */
[----:B------:R1:W-:Y:S04]  /*4fd0*/  @!P5 STG.E.U8 desc[UR22][R2.64+0x38], R21 ;  /* 0x000038150200d986 */ /* 0x0003e8000c101116 */
[----:B------:R1:W-:Y:S04]  /*4fe0*/  @!P6 STG.E.U8 desc[UR22][R2.64+0x39], R23 ;  /* 0x000039170200e986 */ /* 0x0003e8000c101116 */
[----:B------:R1:W-:Y:S04]  /*4ff0*/  @!P4 STG.E.U8 desc[UR22][R12.64+0x38], R19 ;  /* 0x000038130c00c986 */ /* 0x0003e8000c101116 */
[----:B------:R1:W-:Y:S02]  /*5000*/  @!P3 STG.E.U8 desc[UR22][R12.64+0x39], R25 ;  /* 0x000039190c00b986 */ /* 0x0003e4000c101116 */
.L_x_104:
[----:B------:R-:W-:Y:S05]  /*5010*/  BSYNC B0 ;  /* 0x0000000000007941 */ /* 0x000fea0003800000 */
.L_x_38:
[----:B-1---5:R-:W-:Y:S01]  /*5020*/  IMAD.U32 R2, RZ, RZ, UR20 ;  /* 0x00000014ff027e24 */ /* 0x022fe2000f8e00ff */
[----:B------:R-:W-:Y:S01]  /*5030*/  ULDC.64 UR4, c[0x0][0x650] ;  /* 0x0001940000047ab9 */ /* 0x000fe20000000a00 */
[----:B0--3--:R-:W-:Y:S01]  /*5040*/  IMAD.U32 R3, RZ, RZ, UR21 ;  /* 0x00000015ff037e24 */ /* 0x009fe2000f8e00ff */
[----:B------:R0:W-:Y:S01]  /*5050*/  SYNCS.ARRIVE.TRANS64.A1T0 RZ, [R17+UR33], RZ ;  /* 0x000000ff11ff79a7 */ /* 0x0001e20008100021 */
[----:B------:R-:W-:Y:S01]  /*5060*/  IMAD.U32 R3, RZ, RZ, UR13 ;  /* 0x0000000dff037e24 */ /* 0x000fe2000f8e00ff */
[C---:B------:R-:W-:Y:S01]  /*5070*/  LEA R0, P1, R2.reuse, R0, 0x1 ;  /* 0x0000000002007211 */ /* 0x040fe200078208ff */
[----:B------:R-:W-:Y:S01]  /*5080*/  IMAD.MOV.U32 R4, RZ, RZ, -0x1 ;  /* 0xffffffffff047424 */ /* 0x000fe200078e00ff */
[----:B------:R-:W-:Y:S02]  /*5090*/  PRMT R12, RZ, 0x7610, R12 ;  /* 0x00007610ff0c7816 */ /* 0x000fe4000000000c */
[----:B------:R-:W-:Y:S01]  /*50a0*/  LEA.HI.X R5, R2, R5, R3, 0x1, P1 ;  /* 0x0000000502057211 */ /* 0x000fe200008f0c03 */
[----:B------:R-:W-:Y:S01]  /*50b0*/  IMAD.MOV.U32 R2, RZ, RZ, -0x1 ;  /* 0xffffffffff027424 */ /* 0x000fe200078e00ff */
[----:B------:R-:W-:Y:S01]  /*50c0*/  ISETP.GE.U32.AND P1, PT, R0, UR4, PT ;  /* 0x0000000400007c0c */ /* 0x000fe2000bf26070 */
[----:B------:R-:W-:-:S03]  /*50d0*/  IMAD.MOV.U32 R3, RZ, RZ, -0x1 ;  /* 0xffffffffff037424 */ /* 0x000fc600078e00ff */
[----:B------:R-:W-:-:S13]  /*50e0*/  ISETP.GE.U32.AND.EX P1, PT, R5, UR5, PT, P1 ;  /* 0x0000000505007c0c */ /* 0x000fda000bf26110 */
[----:B0-----:R-:W-:Y:S05]  /*50f0*/  @P1 BRA `(.L_x_105) ;  /* 0x0000000400881947 */ /* 0x001fea0003800000 */
[----:B------:R-:W0:Y:S01]  /*5100*/  S2UR UR8, SR_CTAID.X ;  /* 0x00000000000879c3 */ /* 0x000e220000002500 */
[----:B------:R-:W-:Y:S01]  /*5110*/  ULDC.64 UR4, c[0x0][0x628] ;  /* 0x00018a0000047ab9 */ /* 0x000fe20000000a00 */
[----:B------:R-:W-:Y:S01]  /*5120*/  ULDC UR6, c[0x0][0x150] ;  /* 0x0000540000067ab9 */ /* 0x000fe20000000800 */
[----:B------:R-:W-:Y:S01]  /*5130*/  ISETP.NE.U32.AND P1, PT, RZ, UR4, PT ;  /* 0x00000004ff007c0c */ /* 0x000fe2000bf25070 */
[----:B------:R-:W-:Y:S01]  /*5140*/  ULDC UR28, c[0x0][0x630] ;  /* 0x00018c00001c7ab9 */ /* 0x000fe20000000800 */
[C---:B------:R-:W-:Y:S01]  /*5150*/  R2UR UR29, R0.reuse ;  /* 0x00000000001d72ca */ /* 0x040fe200000e0000 */
[----:B------:R-:W-:Y:S01]  /*5160*/  ULDC UR34, c[0x0][0x154] ;  /* 0x0000550000227ab9 */ /* 0x000fe20000000800 */
[----:B------:R-:W-:Y:S01]  /*5170*/  ISETP.NE.AND.EX P1, PT, RZ, UR5, PT, P1 ;  /* 0x00000005ff007c0c */ /* 0x000fe2000bf25310 */
[----:B------:R-:W1:Y:S01]  /*5180*/  S2UR UR35, SR_CTAID.Y ;  /* 0x00000000002379c3 */ /* 0x000e620000002600 */
[----:B------:R-:W-:Y:S02]  /*5190*/  R2UR UR30, R5 ;  /* 0x00000000051e72ca */ /* 0x000fe400000e0000 */
[----:B------:R-:W-:-:S02]  /*51a0*/  R2UR UR26, R0 ;  /* 0x00000000001a72ca */ /* 0x000fc400000e0000 */
[----:B------:R-:W-:Y:S02]  /*51b0*/  R2UR UR27, R5 ;  /* 0x00000000051b72ca */ /* 0x000fe400000e0000 */
[----:B0-----:R-:W-:-:S05]  /*51c0*/  I2FP.F32.U32 R2, UR8 ;  /* 0x0000000800027c45 */ /* 0x001fca0008201000 */
[----:B------:R-:W-:-:S04]  /*51d0*/  FMUL R2, R2, UR6 ;  /* 0x0000000602027c20 */ /* 0x000fc80008400000 */
[----:B------:R0:W3:Y:S01]  /*51e0*/  F2I.U32.TRUNC.NTZ R3, R2 ;  /* 0x0000000200037305 */ /* 0x0000e2000020f000 */
[----:B-1----:R-:W-:Y:S05]  /*51f0*/  @!P1 BRA `(.L_x_106) ;  /* 0x0000000000309947 */ /* 0x002fea0003800000 */
        /* <DEDUP_REMOVED lines=12> */
.L_x_106:
[----:B0-----:R-:W-:Y:S01]  /*52c0*/  I2FP.F32.U32 R2, UR35 ;  /* 0x0000002300027c45 */ /* 0x001fe20008201000 */
[----:B------:R-:W-:Y:S02]  /*52d0*/  USHF.R.U64 UR6, UR26, UR28, UR27 ;  /* 0x0000001c1a067299 */ /* 0x000fe4000800121b */
[----:B------:R-:W-:Y:S01]  /*52e0*/  USHF.R.U32.HI UR4, URZ, UR28, UR27 ;  /* 0x0000001c3f047299 */ /* 0x000fe2000801161b */
[----:B---3--:R-:W-:Y:S01]  /*52f0*/  R2UR UR28, R3 ;  /* 0x00000000031c72ca */ /* 0x008fe200000e0000 */
[----:B------:R-:W-:Y:S01]  /*5300*/  UIADD3 UR24, UP0, URZ, -UR6, URZ ;  /* 0x800000063f187290 */ /* 0x000fe2000ff1e03f */
[----:B------:R-:W-:Y:S01]  /*5310*/  FMUL R2, R2, UR34 ;  /* 0x0000002202027c20 */ /* 0x000fe20008400000 */
[----:B------:R-:W-:Y:S01]  /*5320*/  ULDC.64 UR26, c[0x0][0x620] ;  /* 0x00018800001a7ab9 */ /* 0x000fe20000000a00 */
[----:B------:R-:W-:Y:S01]  /*5330*/  UMOV UR10, UR29 ;  /* 0x0000001d000a7c82 */ /* 0x000fe20008000000 */
[----:B------:R-:W-:Y:S01]  /*5340*/  UIADD3.X UR4, URZ, ~UR4, URZ, UP0, !UPT ;  /* 0x800000043f047290 */ /* 0x000fe200087fe43f */
[----:B------:R-:W-:-:S02]  /*5350*/  UMOV UR11, UR30 ;  /* 0x0000001e000b7c82 */ /* 0x000fc40008000000 */
[----:B------:R-:W0:Y:S01]  /*5360*/  F2I.U32.TRUNC.NTZ R2, R2 ;  /* 0x0000000200027305 */ /* 0x000e22000020f000 */
[----:B------:R-:W-:Y:S02]  /*5370*/  UIMAD UR4, UR4, UR26, URZ ;  /* 0x0000001a040472a4 */ /* 0x000fe4000f8e023f */
[----:B------:R-:W-:Y:S02]  /*5380*/  UIMAD.WIDE.U32 UR10, UR24, UR26, UR10 ;  /* 0x0000001a180a72a5 */ /* 0x000fe4000f8e000a */
[----:B------:R-:W-:Y:S01]  /*5390*/  UIMAD UR24, UR24, UR27, UR4 ;  /* 0x0000001b181872a4 */ /* 0x000fe2000f8e0204 */
[----:B------:R-:W-:Y:S01]  /*53a0*/  ULDC UR38, c[0x0][0x658] ;  /* 0x0001960000267ab9 */ /* 0x000fe20000000800 */
[----:B------:R-:W-:Y:S02]  /*53b0*/  UMOV UR25, 0xffffffff ;  /* 0xffffffff00197882 */ /* 0x000fe40000000000 */
[----:B------:R-:W-:Y:S01]  /*53c0*/  UIADD3 UR11, UR11, UR24, URZ ;  /* 0x000000180b0b7290 */ /* 0x000fe2000fffe03f */
[----:B------:R-:W-:Y:S01]  /*53d0*/  ULDC UR26, c[0x0][0x618] ;  /* 0x00018600001a7ab9 */ /* 0x000fe20000000800 */
[----:B------:R-:W-:Y:S01]  /*53e0*/  ULDC.64 UR4, c[0x0][0x640] ;  /* 0x0001900000047ab9 */ /* 0x000fe20000000a00 */
[----:B------:R-:W-:Y:S01]  /*53f0*/  USHF.L.U32 UR34, UR25, UR38, URZ ;  /* 0x0000002619227299 */ /* 0x000fe2000800063f */
[----:B------:R-:W-:Y:S01]  /*5400*/  ISETP.NE.U32.AND P1, PT, RZ, UR4, PT ;  /* 0x00000004ff007c0c */ /* 0x000fe2000bf25070 */
[----:B------:R-:W-:Y:S01]  /*5410*/  USHF.R.U64 UR25, UR10, UR26, UR11 ;  /* 0x0000001a0a197299 */ /* 0x000fe2000800120b */
[----:B0-----:R-:W-:Y:S01]  /*5420*/  R2UR UR29, R2 ;  /* 0x00000000021d72ca */ /* 0x001fe200000e0000 */
[----:B------:R-:W-:Y:S01]  /*5430*/  USHF.R.U32.HI UR10, URZ, UR26, UR11 ;  /* 0x0000001a3f0a7299 */ /* 0x000fe2000801160b */
[----:B------:R-:W-:Y:S01]  /*5440*/  ISETP.NE.AND.EX P1, PT, RZ, UR5, PT, P1 ;  /* 0x00000005ff007c0c */ /* 0x000fe2000bf25310 */
[----:B------:R-:W-:Y:S01]  /*5450*/  ULDC UR36, c[0x0][0x608] ;  /* 0x0001820000247ab9 */ /* 0x000fe20000000800 */
[----:B------:R-:W-:-:S02]  /*5460*/  ULOP3.LUT UR39, URZ, UR34, URZ, 0x33, !UPT ;  /* 0x000000223f277292 */ /* 0x000fc4000f8e333f */
[----:B------:R-:W-:Y:S02]  /*5470*/  USHF.R.U64 UR34, UR25, UR36, UR10 ;  /* 0x0000002419227299 */ /* 0x000fe4000800120a */
[----:B------:R-:W-:Y:S02]  /*5480*/  USHF.R.U32.HI UR10, URZ, UR36, UR10 ;  /* 0x000000243f0a7299 */ /* 0x000fe4000801160a */
[----:B------:R-:W-:Y:S02]  /*5490*/  UIADD3 UR28, -UR28, URZ, URZ ;  /* 0x0000003f1c1c7290 */ /* 0x000fe4000fffe13f */
[----:B------:R-:W-:Y:S01]  /*54a0*/  USHF.R.U64 UR36, UR34, UR38, UR10 ;  /* 0x0000002622247299 */ /* 0x000fe2000800120a */
[----:B------:R-:W-:Y:S01]  /*54b0*/  UMOV UR30, 0x1 ;  /* 0x00000001001e7882 */ /* 0x000fe20000000000 */
[----:B------:R-:W-:Y:S01]  /*54c0*/  ULDC UR27, c[0x0][0x144] ;  /* 0x00005100001b7ab9 */ /* 0x000fe20000000800 */
[----:B------:R-:W-:Y:S01]  /*54d0*/  UIADD3 UR37, -UR29, URZ, URZ ;  /* 0x0000003f1d257290 */ /* 0x000fe2000fffe13f */
[----:B------:R-:W-:Y:S01]  /*54e0*/  ULDC UR9, c[0x0][0x600] ;  /* 0x0001800000097ab9 */ /* 0x000fe20000000800 */
[----:B------:R-:W-:-:S02]  /*54f0*/  USHF.L.U32 UR30, UR30, UR38, URZ ;  /* 0x000000261e1e7299 */ /* 0x000fc4000800063f */
[----:B------:R-:W-:Y:S02]  /*5500*/  USHF.R.U32.HI UR29, URZ, UR38, UR10 ;  /* 0x000000263f1d7299 */ /* 0x000fe4000801160a */
[----:B------:R-:W-:Y:S02]  /*5510*/  UIMAD UR38, UR27, UR28, UR8 ;  /* 0x0000001c1b2672a4 */ /* 0x000fe4000f8e0208 */
[----:B------:R-:W-:Y:S01]  /*5520*/  UIADD3 UR24, UR9, -0x1, URZ ;  /* 0xffffffff09187890 */ /* 0x000fe2000fffe03f */
[----:B------:R-:W-:Y:S01]  /*5530*/  ULDC UR42, c[0x0][0x148] ;  /* 0x00005200002a7ab9 */ /* 0x000fe20000000800 */
[----:B------:R-:W-:Y:S01]  /*5540*/  ULDC UR40, c[0x0][0x648] ;  /* 0x0001920000287ab9 */ /* 0x000fe20000000800 */
[----:B------:R-:W-:Y:S01]  /*5550*/  ULDC UR41, c[0x0][0x638] ;  /* 0x00018e0000297ab9 */ /* 0x000fe20000000800 */
[----:B------:R-:W-:Y:S01]  /*5560*/  UMOV UR28, UR36 ;  /* 0x00000024001c7c82 */ /* 0x000fe20008000000 */
[----:B------:R-:W-:Y:S07]  /*5570*/  @!P1 BRA `(.L_x_107) ;  /* 0x0000000000289947 */ /* 0x000fee0003800000 */
        /* <DEDUP_REMOVED lines=10> */
.L_x_107:
[----:B------:R-:W-:Y:S01]  /*5620*/  USHF.R.U64 UR4, UR28, UR40, UR29 ;  /* 0x000000281c047299 */ /* 0x000fe2000800121d */
[----:B------:R-:W-:Y:S01]  /*5630*/  IMAD.MOV.U32 R12, RZ, RZ, 0x1 ;  /* 0x00000001ff0c7424 */ /* 0x000fe200078e00ff */
[----:B------:R-:W-:Y:S01]  /*5640*/  ULOP3.LUT UR34, UR34, UR39, URZ, 0xc0, !UPT ;  /* 0x0000002722227292 */ /* 0x000fe2000f8ec03f */
[----:B------:R-:W-:Y:S01]  /*5650*/  IMAD.U32 R4, RZ, RZ, UR6 ;  /* 0x00000006ff047e24 */ /* 0x000fe2000f8e00ff */
[----:B------:R-:W-:Y:S02]  /*5660*/  UIADD3 UR5, -UR4, URZ, URZ ;  /* 0x0000003f04057290 */ /* 0x000fe4000fffe13f */
[----:B------:R-:W-:Y:S02]  /*5670*/  @UP2 UIMAD UR38, UR42, UR37, UR35 ;  /* 0x000000252a2622a4 */ /* 0x000fe4000f8e0223 */
[----:B------:R-:W-:Y:S02]  /*5680*/  ULOP3.LUT UR24, UR25, UR24, URZ, 0xc0, !UPT ;  /* 0x0000001819187292 */ /* 0x000fe4000f8ec03f */
[----:B------:R-:W-:-:S02]  /*5690*/  UIMAD UR4, UR30, UR4, UR34 ;  /* 0x000000041e0472a4 */ /* 0x000fc4000f8e0222 */
        /* <DEDUP_REMOVED lines=8> */
.L_x_105:
[----:B------:R-:W-:Y:S01]  /*5720*/  UIADD3 UR15, UR32, UR15, URZ ;  /* 0x0000000f200f7290 */ /* 0x000fe2000fffe03f */
[----:B------:R-:W-:Y:S02]  /*5730*/  LOP3.LUT P1, RZ, R12, 0xff, RZ, 0xc0, !PT ;  /* 0x000000ff0cff7812 */ /* 0x000fe4000782c0ff */
[----:B------:R-:W-:Y:S01]  /*5740*/  LOP3.LUT R85, R85, 0x1, RZ, 0x3c, !PT ;  /* 0x0000000155557812 */ /* 0x000fe200078e3cff */
[----:B------:R-:W-:Y:S02]  /*5750*/  USHF.R.U32.HI UR4, URZ, 0x2, UR15 ;  /* 0x000000023f047899 */ /* 0x000fe4000801160f */
[----:B------:R-:W-:Y:S02]  /*5760*/  UISETP.GT.U32.AND UP0, UPT, UR15, 0x3, UPT ;  /* 0x000000030f00788c */ /* 0x000fe4000bf04070 */
[----:B------:R-:W-:Y:S02]  /*5770*/  ULOP3.LUT UR4, UR4, 0x1, URZ, 0xc0, !UPT ;  /* 0x0000000104047892 */ /* 0x000fe4000f8ec03f */
[----:B------:R-:W-:-:S02]  /*5780*/  UISETP.LT.U32.AND UP0, UPT, UR32, 0x4, UP0 ;  /* 0x000000042000788c */ /* 0x000fc40008701070 */
[----:B------:R-:W-:Y:S02]  /*5790*/  UISETP.NE.U32.AND UP1, UPT, UR4, 0x1, UPT ;  /* 0x000000010400788c */ /* 0x000fe4000bf25070 */
[----:B------:R-:W-:Y:S02]  /*57a0*/  USEL UR5, URZ, 0x1, !UP0 ;  /* 0x000000013f057887 */ /* 0x000fe4000c000000 */
[----:B------:R-:W-:Y:S02]  /*57b0*/  UISETP.GT.U32.AND UP1, UPT, UR32, 0x3, !UP1 ;  /* 0x000000032000788c */ /* 0x000fe4000cf24070 */
[----:B------:R-:W-:Y:S02]  /*57c0*/  ULOP3.LUT UR15, UR15, 0x3, URZ, 0xc0, !UPT ;  /* 0x000000030f0f7892 */ /* 0x000fe4000f8ec03f */
[----:B------:R-:W-:-:S04]  /*57d0*/  USEL UR4, URZ, 0x1, !UP1 ;  /* 0x000000013f047887 */ /* 0x000fc8000c800000 */
[----:B------:R-:W-:Y:S01]  /*57e0*/  ULOP3.LUT UR17, UR4, UR17, UR5, 0x96, !UPT ;  /* 0x0000001104117292 */ /* 0x000fe2000f8e9605 */
[----:B------:R-:W-:Y:S11]  /*57f0*/  @P1 BRA `(.L_x_108) ;  /* 0xffffffbc00c41947 */ /* 0x000ff6000383ffff */
[----:B------:R-:W-:Y:S05]  /*5800*/  EXIT ;  /* 0x000000000000794d */ /* 0x000fea0003800000 */
.L_x_16:
[----:B------:R-:W-:-:S08]  /*5810*/  ISETP.NE.AND P0, PT, RZ, UR6, PT ;  /* 0x00000006ff007c0c */ /* 0x000fd0000bf05270 */
[----:B--2-45:R-:W0:-:S00]  /*5820*/  USETMAXREG.DEALLOC.CTAPOOL 0x28 ;  /* 0x00000028000079c8 */ /* 0x034e0000080e0500 */
[----:B------:R-:W-:Y:S05]  /*5830*/  @P0 EXIT ;  /* 0x000000000000094d */ /* 0x000fea0003800000 */
[----:B0-----:R-:W-:Y:S01]  /*5840*/  LOP3.LUT P0, RZ, R11, 0xff, RZ, 0xc0, !PT ;  /* 0x000000ff0bff7812 */ /* 0x001fe2000780c0ff */
[----:B------:R-:W-:Y:S02]  /*5850*/  IMAD.MOV.U32 R11, RZ, RZ, 0x1 ;  /* 0x00000001ff0b7424 */ /* 0x000fe400078e00ff */
[----:B------:R-:W-:-:S10]  /*5860*/  IMAD.MOV.U32 R10, RZ, RZ, RZ ;  /* 0x000000ffff0a7224 */ /* 0x000fd400078e00ff */
[----:B------:R-:W-:Y:S05]  /*5870*/  @!P0 BRA `(.L_x_109) ;  /* 0x0000000c00308947 */ /* 0x000fea0003800000 */
[----:B------:R-:W0:Y:S01]  /*5880*/  S2UR UR9, SR_CgaCtaId ;  /* 0x00000000000979c3 */ /* 0x000e220000008800 */
[----:B------:R-:W-:Y:S01]  /*5890*/  LOP3.LUT P0, RZ, R6, 0x1f, RZ, 0xc0, !PT ;  /* 0x0000001f06ff7812 */ /* 0x000fe2000780c0ff */
[----:B------:R-:W-:Y:S01]  /*58a0*/  ULDC UR5, c[0x0][0x658] ;  /* 0x0001960000057ab9 */ /* 0x000fe20000000800 */
[----:B------:R-:W-:Y:S01]  /*58b0*/  UMOV UR6, 0xffffffff ;  /* 0xffffffff00067882 */ /* 0x000fe20000000000 */
[----:B------:R-:W-:Y:S01]  /*58c0*/  BSSY B0, `(.L_x_109) ;  /* 0x00000c7000007945 */ /* 0x000fe20003800000 */
[----:B------:R-:W-:Y:S01]  /*58d0*/  USHF.L.U32 UR6, UR6, UR5, URZ ;  /* 0x0000000506067299 */ /* 0x000fe2000800063f */
[C---:B------:R-:W-:Y:S01]  /*58e0*/  ISETP.NE.AND P3, PT, R7.reuse, RZ, PT ;  /* 0x000000ff0700720c */ /* 0x040fe20003f65270 */
[----:B------:R-:W-:Y:S01]  /*58f0*/  IMAD.MOV.U32 R12, RZ, RZ, 0x1 ;  /* 0x00000001ff0c7424 */ /* 0x000fe200078e00ff */
[----:B------:R-:W-:Y:S01]  /*5900*/  ISETP.NE.OR P0, PT, R7, RZ, !P0 ;  /* 0x000000ff0700720c */ /* 0x000fe20004705670 */
[----:B------:R-:W-:Y:S01]  /*5910*/  IMAD.MOV.U32 R11, RZ, RZ, 0x1 ;  /* 0x00000001ff0b7424 */ /* 0x000fe200078e00ff */
[----:B------:R-:W-:Y:S01]  /*5920*/  ULDC UR4, c[0x0][0x600] ;  /* 0x0001800000047ab9 */ /* 0x000fe20000000800 */
[----:B------:R-:W-:Y:S01]  /*5930*/  IMAD.MOV.U32 R10, RZ, RZ, RZ ;  /* 0x000000ffff0a7224 */ /* 0x000fe200078e00ff */
[----:B------:R-:W-:Y:S01]  /*5940*/  UMOV UR8, 0x1 ;  /* 0x0000000100087882 */ /* 0x000fe20000000000 */
[----:B------:R-:W-:-:S02]  /*5950*/  UIADD3 UR25, UR14, 0x1, URZ ;  /* 0x000000010e197890 */ /* 0x000fc4000fffe03f */
[----:B------:R-:W-:Y:S02]  /*5960*/  ULOP3.LUT UR28, UR7, 0x2, URZ, 0xfc, !UPT ;  /* 0x00000002071c7892 */ /* 0x000fe4000f8efc3f */
[----:B------:R-:W-:Y:S02]  /*5970*/  UIADD3 UR4, UR4, -0x1, URZ ;  /* 0xffffffff04047890 */ /* 0x000fe4000fffe03f */
[----:B------:R-:W-:Y:S02]  /*5980*/  USHF.L.U32 UR5, UR8, UR5, URZ ;  /* 0x0000000508057299 */ /* 0x000fe4000800063f */
[----:B------:R-:W-:Y:S01]  /*5990*/  ULOP3.LUT UR6, URZ, UR6, URZ, 0x33, !UPT ;  /* 0x000000063f067292 */ /* 0x000fe2000f8e333f */
[----:B------:R-:W-:Y:S01]  /*59a0*/  ULDC.64 UR26, c[0x0][0x198] ;  /* 0x00006600001a7ab9 */ /* 0x000fe20000000a00 */
[----:B0-----:R-:W-:-:S10]  /*59b0*/  IMAD.U32 R13, RZ, RZ, UR9 ;  /* 0x00000009ff0d7e24 */ /* 0x001fd4000f8e00ff */
.L_x_121:
[----:B------:R-:W-:-:S03]  /*59c0*/  UMOV UR8, 0xffffffff ;  /* 0xffffffff00087882 */ /* 0x000fc60000000000 */
[----:B------:R-:W-:Y:S05]  /*59d0*/  BRA.DIV UR8, `(.L_x_110) ;  /* 0x0000000e08f47947 */ /* 0x000fea000b800000 */
[----:B------:R-:W-:-:S13]  /*59e0*/  ELECT P1, URZ, PT ;  /* 0x00000000003f782f */ /* 0x000fda0003820000 */
.L_x_134:
[----:B------:R-:W0:Y:S01]  /*59f0*/  LDC R6, c[0x0][0x28c] ;  /* 0x0000a300ff067b82 */ /* 0x000e220000000800 */
[----:B------:R-:W-:Y:S01]  /*5a00*/  BSSY B1, `(.L_x_111) ;  /* 0x000003c000017945 */ /* 0x000fe20003800000 */
[----:B0-----:R-:W-:-:S13]  /*5a10*/  ISETP.LT.OR P1, PT, R6, 0x1, !P1 ;  /* 0x000000010600780c */ /* 0x001fda0004f21670 */
[----:B------:R-:W-:Y:S05]  /*5a20*/  @P1 BRA `(.L_x_112) ;  /* 0x0000000000e41947 */ /* 0x000fea0003800000 */
[----:B------:R-:W-:Y:S02]  /*5a30*/  IMAD R13, R2, 0x2, R13 ;  /* 0x00000002020d7824 */ /* 0x000fe400078e020d */
[----:B------:R-:W-:Y:S02]  /*5a40*/  IMAD.SHL.U32 R9, R3, 0x40, RZ ;  /* 0x0000004003097824 */ /* 0x000fe400078e00ff */
[----:B------:R-:W-:Y:S02]  /*5a50*/  IMAD.MOV.U32 R16, RZ, RZ, RZ ;  /* 0x000000ffff107224 */ /* 0x000fe400078e00ff */
[----:B------:R-:W-:Y:S02]  /*5a60*/  IMAD.U32 R17, RZ, RZ, UR25 ;  /* 0x00000019ff117e24 */ /* 0x000fe4000f8e00ff */
[----:B------:R-:W-:Y:S02]  /*5a70*/  IMAD.MOV.U32 R2, RZ, RZ, R11 ;  /* 0x000000ffff027224 */ /* 0x000fe400078e000b */
[----:B------:R-:W-:-:S02]  /*5a80*/  IMAD.MOV.U32 R3, RZ, RZ, R10 ;  /* 0x000000ffff037224 */ /* 0x000fc400078e000a */
[----:B------:R-:W-:-:S07]  /*5a90*/  IMAD.SHL.U32 R8, R13, 0x20, RZ ;  /* 0x000000200d087824 */ /* 0x000fce00078e00ff */
.L_x_116:
[----:B------:R-:W0:Y:S01]  /*5aa0*/  S2UR UR8, SR_CgaCtaId ;  /* 0x00000000000879c3 */ /* 0x000e220000008800 */
[----:B------:R-:W-:-:S07]  /*5ab0*/  MOV R6, 0x400 ;  /* 0x0000040000067802 */ /* 0x000fce0000000f00 */
[----:B------:R-:W1:Y:S01]  /*5ac0*/  @!P3 LDC R7, c[0x0][0x500] ;  /* 0x00014000ff07bb82 */ /* 0x000e620000000800 */
[----:B0-----:R-:W-:-:S05]  /*5ad0*/  IMAD.U32 R13, RZ, RZ, UR8 ;  /* 0x00000008ff0d7e24 */ /* 0x001fca000f8e00ff */
[----:B------:R-:W-:Y:S02]  /*5ae0*/  LEA R14, R13, R6, 0x18 ;  /* 0x000000060d0e7211 */ /* 0x000fe400078ec0ff */
[----:B------:R-:W-:-:S03]  /*5af0*/  SHF.L.U32 R6, R2, 0x1f, RZ ;  /* 0x0000001f02067819 */ /* 0x000fc600000006ff */
[----:B------:R-:W-:-:S04]  /*5b00*/  IMAD R15, R3, 0x8, R14 ;  /* 0x00000008030f7824 */ /* 0x000fc800078e020e */
[----:B------:R-:W0:Y:S02]  /*5b10*/  SYNCS.PHASECHK.TRANS64.TRYWAIT P1, [R15+URZ+0x20], R6 ;  /* 0x000020060f0075a7 */ /* 0x000e24000802017f */
[----:B01----:R-:W-:Y:S05]  /*5b20*/  @!P1 BRA `(.L_x_113) ;  /* 0x0000000c00c09947 */ /* 0x003fea0003800000 */
.L_x_135:
[----:B------:R-:W-:Y:S01]  /*5b30*/  UPRMT UR8, UR28, 0x9910, URZ ;  /* 0x000099101c087896 */ /* 0x000fe2000800003f */
[----:B------:R1:W-:Y:S03]  /*5b40*/  @!P3 SYNCS.ARRIVE.TRANS64 RZ, [R15+URZ], R7 ;  /* 0x000000070fffb9a7 */ /* 0x0003e6000800003f */
[----:B------:R-:W-:-:S06]  /*5b50*/  UISETP.NE.AND UP0, UPT, UR8, 0x2, UPT ;  /* 0x000000020800788c */ /* 0x000fcc000bf05270 */
[----:B------:R-:W-:-:S13]  /*5b60*/  PLOP3.LUT P1, PT, PT, PT, UP0, 0x80, 0x0 ;  /* 0x000000000000781c */ /* 0x000fda0003f2f008 */
[----:B-1----:R-:W-:Y:S05]  /*5b70*/  @P1 BRA `(.L_x_114) ;  /* 0x0000000000041947 */ /* 0x002fea0003800000 */
[----:B------:R-:W-:Y:S01]  /*5b80*/  BPT.TRAP 0x1 ;  /* 0x000000040000795c */ /* 0x000fe20000300000 */
.L_x_114:
[----:B------:R-:W-:Y:S05]  /*5b90*/  @P0 BRA `(.L_x_115) ;  /* 0x0000000000040947 */ /* 0x000fea0003800000 */
[----:B------:R-:W-:Y:S01]  /*5ba0*/  BPT.TRAP 0x1 ;  /* 0x000000040000795c */ /* 0x000fe20000300000 */
.L_x_115:
[----:B0-----:R-:W-:Y:S01]  /*5bb0*/  IMAD.SHL.U32 R6, R3, 0x800, RZ ;  /* 0x0000080003067824 */ /* 0x001fe200078e00ff */
[----:B------:R-:W-:Y:S01]  /*5bc0*/  R2UR UR11, R14 ;  /* 0x000000000e0b72ca */ /* 0x000fe200000e0000 */
[----:B------:R-:W-:Y:S01]  /*5bd0*/  VIADD R17, R17, 0xffffffff ;  /* 0xffffffff11117836 */ /* 0x000fe20000000000 */
[----:B------:R-:W-:Y:S01]  /*5be0*/  R2UR UR22, R8 ;  /* 0x00000000081672ca */ /* 0x000fe200000e0000 */
[--C-:B------:R-:W-:Y:S01]  /*5bf0*/  IMAD R7, R13, 0x400, R6.reuse ;  /* 0x000004000d077824 */ /* 0x100fe200078e0206 */
[----:B------:R-:W-:Y:S01]  /*5c00*/  IADD3 R6, R14, 0x2180, R6 ;  /* 0x000021800e067810 */ /* 0x000fe20007ffe006 */
[----:B------:R-:W-:Y:S01]  /*5c10*/  UIADD3 UR16, UP0, UR26, 0xf0, URZ ;  /* 0x000000f01a107890 */ /* 0x000fe2000ff1e03f */
[----:B------:R-:W-:Y:S01]  /*5c20*/  R2UR UR9, R15 ;  /* 0x000000000f0972ca */ /* 0x000fe200000e0000 */
[----:B------:R-:W-:Y:S01]  /*5c30*/  UIADD3 UR30, UP1, UR26, 0x1f0, URZ ;  /* 0x000001f01a1e7890 */ /* 0x000fe2000ff3e03f */
[----:B------:R-:W-:Y:S01]  /*5c40*/  R2UR UR8, R7 ;  /* 0x00000000070872ca */ /* 0x000fe200000e0000 */
[----:B------:R-:W-:Y:S01]  /*5c50*/  UIADD3.X UR17, URZ, UR27, URZ, UP0, !UPT ;  /* 0x0000001b3f117290 */ /* 0x000fe200087fe43f */
[----:B------:R-:W-:Y:S01]  /*5c60*/  R2UR UR10, R16 ;  /* 0x00000000100a72ca */ /* 0x000fe200000e0000 */
[----:B------:R-:W-:Y:S01]  /*5c70*/  VIADD R3, R3, 0x1 ;  /* 0x0000000103037836 */ /* 0x000fe20000000000 */
[----:B------:R-:W-:Y:S01]  /*5c80*/  R2UR UR12, R4 ;  /* 0x00000000040c72ca */ /* 0x000fe200000e0000 */
[----:B------:R-:W-:Y:S01]  /*5c90*/  UIADD3.X UR31, URZ, UR27, URZ, UP1, !UPT ;  /* 0x0000001b3f1f7290 */ /* 0x000fe20008ffe43f */
[----:B------:R-:W-:Y:S01]  /*5ca0*/  R2UR UR15, R6 ;  /* 0x00000000060f72ca */ /* 0x000fe200000e0000 */
[----:B------:R-:W-:Y:S01]  /*5cb0*/  UMOV UR24, 0x30000 ;  /* 0x0003000000187882 */ /* 0x000fe20000000000 */
[----:B------:R-:W-:Y:S01]  /*5cc0*/  R2UR UR23, R9 ;  /* 0x00000000091772ca */ /* 0x000fe200000e0000 */
[----:B------:R-:W-:Y:S01]  /*5cd0*/  UMOV UR18, 0x0 ;  /* 0x0000000000127882 */ /* 0x000fe20000000000 */
[----:B------:R-:W-:Y:S01]  /*5ce0*/  ISETP.GT.AND P2, PT, R17, 0x1, PT ;  /* 0x000000011100780c */ /* 0x000fe20003f44270 */
[----:B------:R-:W-:Y:S01]  /*5cf0*/  UMOV UR19, 0x10000000 ;  /* 0x1000000000137882 */ /* 0x000fe20000000000 */
[----:B------:R-:W-:Y:S01]  /*5d00*/  ISETP.NE.AND P1, PT, R3, 0x4, PT ;  /* 0x000000040300780c */ /* 0x000fe20003f25270 */
[----:B------:R-:W-:Y:S01]  /*5d10*/  UIADD3 UR8, UR11, 0x180, UR8 ;  /* 0x000001800b087890 */ /* 0x000fe2000fffe008 */
[----:B------:R-:W-:-:S02]  /*5d20*/  VIADD R16, R16, 0x20 ;  /* 0x0000002010107836 */ /* 0x000fc40000000000 */
[----:B------:R-:W-:Y:S01]  /*5d30*/  UMOV UR11, UR22 ;  /* 0x00000016000b7c82 */ /* 0x000fe20008000000 */
[----:B------:R-:W-:Y:S02]  /*5d40*/  SEL R7, RZ, 0x1, P1 ;  /* 0x00000001ff077807 */ /* 0x000fe40000800000 */
[----:B------:R-:W-:Y:S02]  /*5d50*/  SEL R3, R3, RZ, P1 ;  /* 0x000000ff03037207 */ /* 0x000fe40000800000 */
[----:B------:R-:W-:Y:S01]  /*5d60*/  LOP3.LUT R2, R2, R7, RZ, 0x3c, !PT ;  /* 0x0000000702027212 */ /* 0x000fe200078e3cff */
[----:B------:R0:W-:Y:S02]  /*5d70*/  UTMALDG.3D.MULTICAST [UR8], [UR16], UR24, desc[UR18] ;  /* 0x00001208100073b4 */ /* 0x0001e40008011818 */
[----:B0-----:R-:W-:Y:S01]  /*5d80*/  UMOV UR8, UR15 ;  /* 0x0000000f00087c82 */ /* 0x001fe20008000000 */
[----:B------:R-:W-:Y:S02]  /*5d90*/  UMOV UR11, UR23 ;  /* 0x00000017000b7c82 */ /* 0x000fe40008000000 */
[----:B------:R0:W-:Y:S02]  /*5da0*/  UTMALDG.3D [UR8], [UR30], desc[UR18] ;  /* 0x000012081e0075b4 */ /* 0x0001e40008011000 */
[----:B0-----:R-:W-:Y:S05]  /*5db0*/  @P2 BRA `(.L_x_116) ;  /* 0xfffffffc00382947 */ /* 0x001fea000383ffff */
.L_x_112:
[----:B------:R-:W-:Y:S05]  /*5dc0*/  BSYNC B1 ;  /* 0x0000000000017941 */ /* 0x000fea0003800000 */
.L_x_111:
[----:B------:R-:W-:Y:S01]  /*5dd0*/  LOP3.LUT P4, RZ, R12, 0xff, RZ, 0xc0, !PT ;  /* 0x000000ff0cff7812 */ /* 0x000fe2000788c0ff */
[----:B------:R-:W-:Y:S01]  /*5de0*/  VIADD R10, R10, UR14 ;  /* 0x0000000e0a0a7c36 */ /* 0x000fe20008000000 */
[----:B------:R-:W-:Y:S01]  /*5df0*/  ULDC.64 UR8, c[0x0][0x650] ;  /* 0x0001940000087ab9 */ /* 0x000fe20000000a00 */
[----:B------:R-:W-:Y:S01]  /*5e00*/  IMAD.U32 R3, RZ, RZ, UR14 ;  /* 0x0000000eff037e24 */ /* 0x000fe2000f8e00ff */
[----:B------:R-:W-:Y:S01]  /*5e10*/  BSSY B1, `(.L_x_117) ;  /* 0x000006f000017945 */ /* 0x000fe20003800000 */
[----:B------:R-:W-:Y:S02]  /*5e20*/  PRMT R6, RZ, 0x7610, R6 ;  /* 0x00007610ff067816 */ /* 0x000fe40000000006 */
[----:B------:R-:W-:Y:S02]  /*5e30*/  SHF.R.U32.HI R2, RZ, 0x2, R10 ;  /* 0x00000002ff027819 */ /* 0x000fe4000001160a */
[----:B------:R-:W-:Y:S02]  /*5e40*/  ISETP.GT.U32.AND P1, PT, R10, 0x3, PT ;  /* 0x000000030a00780c */ /* 0x000fe40003f24070 */
[----:B------:R-:W-:-:S02]  /*5e50*/  LOP3.LUT R2, R2, 0x1, RZ, 0xc0, !PT ;  /* 0x0000000102027812 */ /* 0x000fc400078ec0ff */
[----:B------:R-:W0:Y:S01]  /*5e60*/  @P4 S2R R13, SR_CgaCtaId ;  /* 0x00000000000d4919 */ /* 0x000e220000008800 */
[----:B------:R-:W-:Y:S02]  /*5e70*/  @P4 MOV R4, 0x400 ;  /* 0x0000040000044802 */ /* 0x000fe40000000f00 */
[C---:B------:R-:W-:Y:S02]  /*5e80*/  ISETP.LT.U32.AND P1, PT, R3.reuse, 0x4, P1 ;  /* 0x000000040300780c */ /* 0x040fe40000f21070 */
[----:B------:R-:W-:Y:S02]  /*5e90*/  ISETP.NE.U32.AND P2, PT, R2, 0x1, PT ;  /* 0x000000010200780c */ /* 0x000fe40003f45070 */
[----:B------:R-:W-:Y:S02]  /*5ea0*/  SEL R2, RZ, 0x1, !P1 ;  /* 0x00000001ff027807 */ /* 0x000fe40004800000 */
[----:B------:R-:W-:Y:S02]  /*5eb0*/  ISETP.GT.U32.AND P2, PT, R3, 0x3, !P2 ;  /* 0x000000030300780c */ /* 0x000fe40005744070 */
[----:B------:R-:W-:-:S02]  /*5ec0*/  LOP3.LUT R10, R10, 0x3, RZ, 0xc0, !PT ;  /* 0x000000030a0a7812 */ /* 0x000fc400078ec0ff */
[----:B------:R-:W-:Y:S02]  /*5ed0*/  SEL R3, RZ, 0x1, !P2 ;  /* 0x00000001ff037807 */ /* 0x000fe40005000000 */
[----:B------:R-:W-:Y:S02]  /*5ee0*/  PRMT R12, RZ, 0x7610, R12 ;  /* 0x00007610ff0c7816 */ /* 0x000fe4000000000c */
[----:B------:R-:W-:Y:S01]  /*5ef0*/  LOP3.LUT R11, R3, R11, R2, 0x96, !PT ;  /* 0x0000000b030b7212 */ /* 0x000fe200078e9602 */
[----:B------:R-:W-:Y:S02]  /*5f00*/  IMAD.MOV.U32 R2, RZ, RZ, -0x1 ;  /* 0xffffffffff027424 */ /* 0x000fe400078e00ff */
[----:B------:R-:W-:Y:S01]  /*5f10*/  IMAD.MOV.U32 R3, RZ, RZ, -0x1 ;  /* 0xffffffffff037424 */ /* 0x000fe200078e00ff */
[----:B0-----:R-:W-:-:S04]  /*5f20*/  @P4 LEA R4, R13, R4, 0x18 ;  /* 0x000000040d044211 */ /* 0x001fc800078ec0ff */
[----:B------:R0:W-:Y:S01]  /*5f30*/  @P4 SYNCS.ARRIVE.TRANS64.A1T0 RZ, [R4+URZ+0x78], RZ ;  /* 0x000078ff04ff49a7 */ /* 0x0001e2000810003f */
[----:B------:R-:W-:-:S04]  /*5f40*/  IADD3 R0, P4, R0, UR20, RZ ;  /* 0x0000001400007c10 */ /* 0x000fc8000ff9e0ff */
[----:B------:R-:W-:Y:S02]  /*5f50*/  IADD3.X R5, R5, UR13, RZ, P4, !PT ;  /* 0x0000000d05057c10 */ /* 0x000fe4000a7fe4ff */
[----:B------:R-:W-:Y:S01]  /*5f60*/  ISETP.GE.U32.AND P4, PT, R0, UR8, PT ;  /* 0x0000000800007c0c */ /* 0x000fe2000bf86070 */
[----:B0-----:R-:W-:-:S03]  /*5f70*/  IMAD.MOV.U32 R4, RZ, RZ, -0x1 ;  /* 0xffffffffff047424 */ /* 0x001fc600078e00ff */
[----:B------:R-:W-:-:S13]  /*5f80*/  ISETP.GE.U32.AND.EX P1, PT, R5, UR9, PT, P4 ;  /* 0x0000000905007c0c */ /* 0x000fda000bf26140 */
[----:B------:R-:W-:Y:S05]  /*5f90*/  @P1 BRA `(.L_x_118) ;  /* 0x0000000400581947 */ /* 0x000fea0003800000 */
[----:B------:R-:W0:Y:S01]  /*5fa0*/  S2UR UR8, SR_CTAID.X ;  /* 0x00000000000879c3 */ /* 0x000e220000002500 */
[----:B------:R-:W-:Y:S01]  /*5fb0*/  ULDC.64 UR10, c[0x0][0x628] ;  /* 0x00018a00000a7ab9 */ /* 0x000fe20000000a00 */
[----:B------:R-:W-:Y:S01]  /*5fc0*/  ULDC UR9, c[0x0][0x150] ;  /* 0x0000540000097ab9 */ /* 0x000fe20000000800 */
[----:B------:R-:W-:Y:S01]  /*5fd0*/  ISETP.NE.U32.AND P1, PT, RZ, UR10, PT ;  /* 0x0000000aff007c0c */ /* 0x000fe2000bf25070 */
[----:B------:R-:W-:Y:S01]  /*5fe0*/  ULDC UR12, c[0x0][0x630] ;  /* 0x00018c00000c7ab9 */ /* 0x000fe20000000800 */
[----:B------:R-:W-:Y:S01]  /*5ff0*/  ULDC UR16, c[0x0][0x154] ;  /* 0x0000550000107ab9 */ /* 0x000fe20000000800 */
[----:B------:R-:W-:Y:S01]  /*6000*/  IMAD.MOV.U32 R2, RZ, RZ, R0 ;  /* 0x000000ffff027224 */ /* 0x000fe200078e0000 */
[----:B------:R-:W-:Y:S01]  /*6010*/  ISETP.NE.AND.EX P1, PT, RZ, UR11, PT, P1 ;  /* 0x0000000bff007c0c */ /* 0x000fe2000bf25310 */
[----:B------:R-:W1:Y:S01]  /*6020*/  S2UR UR15, SR_CTAID.Y ;  /* 0x00000000000f79c3 */ /* 0x000e620000002600 */
[----:B0-----:R-:W-:-:S05]  /*6030*/  I2FP.F32.U32 R3, UR8 ;  /* 0x0000000800037c45 */ /* 0x001fca0008201000 */
[----:B------:R-:W-:Y:S01]  /*6040*/  FMUL R4, R3, UR9 ;  /* 0x0000000903047c20 */ /* 0x000fe20008400000 */
[----:B------:R-:W-:-:S05]  /*6050*/  IMAD.MOV.U32 R3, RZ, RZ, R5 ;  /* 0x000000ffff037224 */ /* 0x000fca00078e0005 */
[----:B------:R-:W-:Y:S05]  /*6060*/  @!P1 BRA `(.L_x_119) ;  /* 0x0000000000289947 */ /* 0x000fea0003800000 */
[----:B------:R-:W-:Y:S02]  /*6070*/  ULDC UR9, c[0x0][0x634] ;  /* 0x00018d0000097ab9 */ /* 0x000fe40000000800 */
[----:B------:R-:W-:-:S05]  /*6080*/  IADD3 R9, P1, R0, UR9, RZ ;  /* 0x0000000900097c10 */ /* 0x000fca000ff3e0ff */
[----:B------:R-:W-:-:S04]  /*6090*/  IMAD.X R15, RZ, RZ, R5, P1 ;  /* 0x000000ffff0f7224 */ /* 0x000fc800008e0605 */
[----:B------:R-:W-:-:S04]  /*60a0*/  IMAD.WIDE.U32 R6, R15, UR10, RZ ;  /* 0x0000000a0f067c25 */ /* 0x000fc8000f8e00ff */
[----:B------:R-:W-:-:S04]  /*60b0*/  IMAD.WIDE.U32 R6, P1, R9, UR11, R6 ;  /* 0x0000000b09067c25 */ /* 0x000fc8000f820006 */
[----:B------:R-:W-:-:S04]  /*60c0*/  IMAD.WIDE.U32 R8, R9, UR10, RZ ;  /* 0x0000000a09087c25 */ /* 0x000fc8000f8e00ff */
[----:B------:R-:W-:Y:S01]  /*60d0*/  IMAD.X R3, RZ, RZ, RZ, P1 ;  /* 0x000000ffff037224 */ /* 0x000fe200008e06ff */
[----:B------:R-:W-:Y:S01]  /*60e0*/  IADD3 RZ, P1, R9, R6, RZ ;  /* 0x0000000609ff7210 */ /* 0x000fe20007f3e0ff */
[----:B------:R-:W-:-:S04]  /*60f0*/  IMAD.MOV.U32 R2, RZ, RZ, R7 ;  /* 0x000000ffff027224 */ /* 0x000fc800078e0007 */
[----:B------:R-:W-:-:S08]  /*6100*/  IMAD.WIDE.U32.X R2, R15, UR11, R2, P1 ;  /* 0x0000000b0f027c25 */ /* 0x000fd000088e0402 */
.L_x_119:
[--C-:B------:R-:W-:Y:S01]  /*6110*/  SHF.R.U64 R14, R2, UR12, R3.reuse ;  /* 0x0000000c020e7c19 */ /* 0x100fe20008001203 */
[----:B------:R0:W2:Y:S01]  /*6120*/  F2I.U32.TRUNC.NTZ R9, R4 ;  /* 0x0000000400097305 */ /* 0x0000a2000020f000 */
[----:B------:R-:W-:Y:S01]  /*6130*/  SHF.R.U32.HI R2, RZ, UR12, R3 ;  /* 0x0000000cff027c19 */ /* 0x000fe20008011603 */
[----:B------:R-:W-:Y:S01]  /*6140*/  ULDC.64 UR10, c[0x0][0x620] ;  /* 0x00018800000a7ab9 */ /* 0x000fe20000000a00 */
[----:B------:R-:W-:Y:S01]  /*6150*/  IADD3 R7, P1, RZ, -R14, RZ ;  /* 0x8000000eff077210 */ /* 0x000fe20007f3e0ff */
[----:B------:R-:W-:Y:S01]  /*6160*/  ULDC UR12, c[0x0][0x658] ;  /* 0x00019600000c7ab9 */ /* 0x000fe20000000800 */
[----:B-1----:R-:W-:Y:S01]  /*6170*/  I2FP.F32.U32 R6, UR15 ;  /* 0x0000000f00067c45 */ /* 0x002fe20008201000 */
[----:B------:R-:W-:Y:S02]  /*6180*/  ULDC UR18, c[0x0][0x648] ;  /* 0x0001920000127ab9 */ /* 0x000fe40000000800 */
[----:B------:R-:W-:Y:S02]  /*6190*/  IMAD.X R2, RZ, RZ, ~R2, P1 ;  /* 0x000000ffff027224 */ /* 0x000fe400008e0e02 */
[----:B------:R-:W-:Y:S01]  /*61a0*/  FMUL R8, R6, UR16 ;  /* 0x0000001006087c20 */ /* 0x000fe20008400000 */
[----:B0-----:R-:W-:Y:S01]  /*61b0*/  IMAD.MOV.U32 R4, RZ, RZ, R0 ;  /* 0x000000ffff047224 */ /* 0x001fe200078e0000 */
[----:B------:R-:W-:Y:S01]  /*61c0*/  ULDC.64 UR16, c[0x0][0x640] ;  /* 0x0001900000107ab9 */ /* 0x000fe20000000a00 */
[----:B------:R-:W-:Y:S01]  /*61d0*/  IMAD R6, R2, UR10, RZ ;  /* 0x0000000a02067c24 */ /* 0x000fe2000f8e02ff */
[----:B------:R-:W-:Y:S01]  /*61e0*/  ISETP.NE.U32.AND P1, PT, RZ, UR16, PT ;  /* 0x00000010ff007c0c */ /* 0x000fe2000bf25070 */
[----:B------:R-:W-:Y:S01]  /*61f0*/  IMAD.WIDE.U32 R2, R7, UR10, R4 ;  /* 0x0000000a07027c25 */ /* 0x000fe2000f8e0004 */
[----:B------:R-:W0:Y:S01]  /*6200*/  F2I.U32.TRUNC.NTZ R8, R8 ;  /* 0x0000000800087305 */ /* 0x000e22000020f000 */
[----:B------:R-:W1:Y:S01]  /*6210*/  LDC R4, c[0x0][0x610] ;  /* 0x00018400ff047b82 */ /* 0x000e620000000800 */
[----:B--2---:R-:W-:Y:S01]  /*6220*/  R2UR UR9, R9 ;  /* 0x00000000090972ca */ /* 0x004fe200000e0000 */
[----:B------:R-:W-:Y:S01]  /*6230*/  IMAD R7, R7, UR11, R6 ;  /* 0x0000000b07077c24 */ /* 0x000fe2000f8e0206 */
[----:B------:R-:W-:Y:S01]  /*6240*/  ULDC UR10, c[0x0][0x618] ;  /* 0x00018600000a7ab9 */ /* 0x000fe20000000800 */
[----:B------:R-:W-:-:S02]  /*6250*/  ISETP.NE.AND.EX P1, PT, RZ, UR17, PT, P1 ;  /* 0x00000011ff007c0c */ /* 0x000fc4000bf25310 */
[----:B------:R-:W-:-:S05]  /*6260*/  IMAD.IADD R3, R3, 0x1, R7 ;  /* 0x0000000103037824 */ /* 0x000fca00078e0207 */
[--C-:B------:R-:W-:Y:S02]  /*6270*/  SHF.R.U64 R16, R2, UR10, R3.reuse ;  /* 0x0000000a02107c19 */ /* 0x100fe40008001203 */
[----:B------:R-:W-:Y:S01]  /*6280*/  SHF.R.U32.HI R3, RZ, UR10, R3 ;  /* 0x0000000aff037c19 */ /* 0x000fe20008011603 */
[----:B------:R-:W-:Y:S01]  /*6290*/  ULDC UR10, c[0x0][0x608] ;  /* 0x00018200000a7ab9 */ /* 0x000fe20000000800 */
[----:B0-----:R-:W-:Y:S02]  /*62a0*/  R2UR UR11, R8 ;  /* 0x00000000080b72ca */ /* 0x001fe400000e0000 */
[--C-:B------:R-:W-:Y:S02]  /*62b0*/  SHF.R.U64 R17, R16, UR10, R3.reuse ;  /* 0x0000000a10117c19 */ /* 0x100fe40008001203 */
[----:B------:R-:W-:Y:S01]  /*62c0*/  SHF.R.U32.HI R2, RZ, UR10, R3 ;  /* 0x0000000aff027c19 */ /* 0x000fe20008011603 */
[----:B------:R-:W-:-:S03]  /*62d0*/  UIADD3 UR10, -UR9, URZ, URZ ;  /* 0x0000003f090a7290 */ /* 0x000fc6000fffe13f */
[--C-:B------:R-:W-:Y:S01]  /*62e0*/  SHF.R.U64 R19, R17, UR12, R2.reuse ;  /* 0x0000000c11137c19 */ /* 0x100fe20008001202 */
[----:B------:R-:W-:Y:S01]  /*62f0*/  ULDC UR9, c[0x0][0x144] ;  /* 0x0000510000097ab9 */ /* 0x000fe20000000800 */
[----:B------:R-:W-:-:S03]  /*6300*/  SHF.R.U32.HI R3, RZ, UR12, R2 ;  /* 0x0000000cff037c19 */ /* 0x000fc60008011602 */
[----:B------:R-:W-:Y:S01]  /*6310*/  IMAD.MOV.U32 R2, RZ, RZ, R19 ;  /* 0x000000ffff027224 */ /* 0x000fe200078e0013 */
[----:B------:R-:W-:Y:S06]  /*6320*/  @!P1 BRA `(.L_x_120) ;  /* 0x0000000000289947 */ /* 0x000fec0003800000 */
        /* <DEDUP_REMOVED lines=10> */
.L_x_120:
[----:B------:R-:W-:Y:S01]  /*63d0*/  UIADD3 UR11, -UR11, URZ, URZ ;  /* 0x0000003f0b0b7290 */ /* 0x000fe2000fffe13f */
[----:B------:R-:W-:Y:S01]  /*63e0*/  SHF.R.U64 R3, R2, UR18, R3 ;  /* 0x0000001202037c19 */ /* 0x000fe20008001203 */
[----:B------:R-:W-:Y:S01]  /*63f0*/  UIMAD UR8, UR9, UR10, UR8 ;  /* 0x0000000a090872a4 */ /* 0x000fe2000f8e0208 */
[----:B------:R-:W-:Y:S02]  /*6400*/  LOP3.LUT R2, R17, UR6, RZ, 0xc0, !PT ;  /* 0x0000000611027c12 */ /* 0x000fe4000f8ec0ff */
[----:B------:R-:W-:Y:S01]  /*6410*/  ULDC UR9, c[0x0][0x148] ;  /* 0x0000520000097ab9 */ /* 0x000fe20000000800 */
[----:B------:R-:W-:Y:S01]  /*6420*/  IMAD.MOV R6, RZ, RZ, -R3 ;  /* 0x000000ffff067224 */ /* 0x000fe200078e0a03 */
[----:B------:R-:W-:Y:S01]  /*6430*/  @UP2 UIMAD UR8, UR9, UR11, UR15 ;  /* 0x0000000b090822a4 */ /* 0x000fe2000f8e020f */
[----:B------:R-:W-:Y:S01]  /*6440*/  IMAD R3, R3, UR5, R2 ;  /* 0x0000000503037c24 */ /* 0x000fe2000f8e0202 */
[----:B------:R-:W-:Y:S01]  /*6450*/  LOP3.LUT R7, R16, UR4, RZ, 0xc0, !PT ;  /* 0x0000000410077c12 */ /* 0x000fe2000f8ec0ff */
[----:B------:R-:W-:Y:S01]  /*6460*/  ULDC UR9, c[0x0][0x638] ;  /* 0x00018e0000097ab9 */ /* 0x000fe20000000800 */
[----:B------:R-:W-:Y:S01]  /*6470*/  PLOP3.LUT P1, PT, PT, PT, UP2, 0x80, 0x0 ;  /* 0x000000000000781c */ /* 0x000fe20003f2f028 */
[----:B------:R-:W-:-:S02]  /*6480*/  IMAD R2, R6, UR9, R19 ;  /* 0x0000000906027c24 */ /* 0x000fc4000f8e0213 */
[----:B-1----:R-:W-:Y:S01]  /*6490*/  IMAD R4, R3, R4, UR8 ;  /* 0x0000000803047e24 */ /* 0x002fe2000f8e0204 */
[----:B------:R-:W-:Y:S01]  /*64a0*/  ULDC UR8, c[0x0][0x600] ;  /* 0x0001800000087ab9 */ /* 0x000fe20000000800 */
[----:B------:R-:W-:Y:S02]  /*64b0*/  IMAD.MOV.U32 R6, RZ, RZ, 0x1 ;  /* 0x00000001ff067424 */ /* 0x000fe400078e00ff */
[----:B------:R-:W-:-:S05]  /*64c0*/  IMAD R7, R2, UR8, R7 ;  /* 0x0000000802077c24 */ /* 0x000fca000f8e0207 */
[----:B------:R-:W-:Y:S02]  /*64d0*/  SEL R3, R7, R4, !P1 ;  /* 0x0000000407037207 */ /* 0x000fe40004800000 */
[----:B------:R-:W-:Y:S01]  /*64e0*/  SEL R2, R4, R7, !P1 ;  /* 0x0000000704027207 */ /* 0x000fe20004800000 */
[----:B------:R-:W-:-:S07]  /*64f0*/  IMAD.MOV.U32 R4, RZ, RZ, R14 ;  /* 0x000000ffff047224 */ /* 0x000fce00078e000e */
.L_x_118:
[----:B------:R-:W-:Y:S05]  /*6500*/  BSYNC B1 ;  /* 0x0000000000017941 */ /* 0x000fea0003800000 */
.L_x_117:
[----:B------:R-:W-:-:S13]  /*6510*/  LOP3.LUT P1, RZ, R6, 0xff, RZ, 0xc0, !PT ;  /* 0x000000ff06ff7812 */ /* 0x000fda000782c0ff */
[----:B------:R-:W-:Y:S05]  /*6520*/  @P1 BRA `(.L_x_121) ;  /* 0xfffffff400241947 */ /* 0x000fea000383ffff */
[----:B------:R-:W-:Y:S05]  /*6530*/  BSYNC B0 ;  /* 0x0000000000007941 */ /* 0x000fea0003800000 */
.L_x_109:
[----:B------:R-:W-:-:S03]  /*6540*/  UMOV UR8, 0xffffffff ;  /* 0xffffffff00087882 */ /* 0x000fc60000000000 */
[----:B------:R-:W-:Y:S05]  /*6550*/  BRA.DIV UR8, `(.L_x_122) ;  /* 0x0000000608487947 */ /* 0x000fea000b800000 */
[----:B------:R-:W-:-:S13]  /*6560*/  ELECT P0, URZ, PT ;  /* 0x00000000003f782f */ /* 0x000fda0003800000 */
.L_x_138:
[----:B------:R-:W-:Y:S04]  /*6570*/  BSSY B0, `(.L_x_123) ;  /* 0x000002c000007945 */ /* 0x000fe80003800000 */
[----:B------:R-:W-:Y:S05]  /*6580*/  @!P0 BRA `(.L_x_124) ;  /* 0x0000000000a88947 */ /* 0x000fea0003800000 */
[----:B------:R-:W-:-:S04]  /*6590*/  ULOP3.LUT UR8, UR7, 0x2, URZ, 0xfc, !UPT ;  /* 0x0000000207087892 */ /* 0x000fc8000f8efc3f */
[----:B------:R-:W-:-:S06]  /*65a0*/  UISETP.NE.AND UP0, UPT, UR8, 0x3, UPT ;  /* 0x000000030800788c */ /* 0x000fcc000bf05270 */
[----:B------:R-:W-:-:S13]  /*65b0*/  PLOP3.LUT P0, PT, PT, PT, UP0, 0x80, 0x0 ;  /* 0x000000000000781c */ /* 0x000fda0003f0f008 */
[----:B------:R-:W-:Y:S05]  /*65c0*/  @!P0 BRA `(.L_x_125) ;  /* 0x0000000000048947 */ /* 0x000fea0003800000 */
[----:B------:R-:W-:Y:S01]  /*65d0*/  BPT.TRAP 0x1 ;  /* 0x000000040000795c */ /* 0x000fe20000300000 */
.L_x_125:
[----:B------:R-:W0:Y:S01]  /*65e0*/  S2R R3, SR_CgaCtaId ;  /* 0x0000000000037919 */ /* 0x000e220000008800 */
[----:B------:R-:W-:Y:S02]  /*65f0*/  MOV R0, 0x400 ;  /* 0x0000040000007802 */ /* 0x000fe40000000f00 */
[----:B------:R-:W-:Y:S02]  /*6600*/  SHF.L.U32 R2, R11, 0x1f, RZ ;  /* 0x0000001f0b027819 */ /* 0x000fe400000006ff */
[----:B0-----:R-:W-:-:S05]  /*6610*/  LEA R3, R3, R0, 0x18 ;  /* 0x0000000003037211 */ /* 0x001fca00078ec0ff */
[----:B------:R-:W-:-:S04]  /*6620*/  VIADD R3, R3, 0x20 ;  /* 0x0000002003037836 */ /* 0x000fc80000000000 */
[C---:B------:R-:W-:Y:S02]  /*6630*/  IMAD R5, R10.reuse, 0x8, R3 ;  /* 0x000000080a057824 */ /* 0x040fe400078e0203 */
[----:B------:R-:W-:Y:S02]  /*6640*/  VIADD R10, R10, 0x1 ;  /* 0x000000010a0a7836 */ /* 0x000fe40000000000 */
[----:B------:R-:W0:Y:S03]  /*6650*/  SYNCS.PHASECHK.TRANS64.TRYWAIT P0, [R5+URZ], R2 ;  /* 0x00000002050075a7 */ /* 0x000e26000800017f */
[----:B------:R-:W-:-:S04]  /*6660*/  ISETP.NE.AND P1, PT, R10, 0x4, PT ;  /* 0x000000040a00780c */ /* 0x000fc80003f25270 */
[----:B------:R-:W-:Y:S02]  /*6670*/  SEL R0, RZ, 0x1, P1 ;  /* 0x00000001ff007807 */ /* 0x000fe40000800000 */
[----:B------:R-:W-:Y:S02]  /*6680*/  SEL R10, R10, RZ, P1 ;  /* 0x000000ff0a0a7207 */ /* 0x000fe40000800000 */
[----:B------:R-:W-:-:S03]  /*6690*/  LOP3.LUT R11, R11, R0, RZ, 0x3c, !PT ;  /* 0x000000000b0b7212 */ /* 0x000fc600078e3cff */
[----:B------:R-:W-:Y:S01]  /*66a0*/  IMAD R7, R10, 0x8, R3 ;  /* 0x000000080a077824 */ /* 0x000fe200078e0203 */
[----:B------:R-:W-:Y:S01]  /*66b0*/  SHF.L.U32 R4, R11, 0x1f, RZ ;  /* 0x0000001f0b047819 */ /* 0x000fe200000006ff */
[----:B0-----:R-:W-:Y:S06]  /*66c0*/  @!P0 BRA `(.L_x_126) ;  /* 0x0000000400108947 */ /* 0x001fec0003800000 */
.L_x_139:
[----:B------:R-:W1:Y:S01]  /*66d0*/  SYNCS.PHASECHK.TRANS64.TRYWAIT P0, [R7+URZ], R4 ;  /* 0x00000004070075a7 */ /* 0x000e62000800017f */
[----:B------:R-:W-:-:S05]  /*66e0*/  VIADD R0, R10, 0x1 ;  /* 0x000000010a007836 */ /* 0x000fca0000000000 */
[----:B------:R-:W-:-:S04]  /*66f0*/  ISETP.NE.AND P1, PT, R0, 0x4, PT ;  /* 0x000000040000780c */ /* 0x000fc80003f25270 */
[----:B0-----:R-:W-:Y:S02]  /*6700*/  SEL R2, RZ, 0x1, P1 ;  /* 0x00000001ff027807 */ /* 0x001fe40000800000 */
[----:B------:R-:W-:Y:S02]  /*6710*/  SEL R0, R0, RZ, P1 ;  /* 0x000000ff00007207 */ /* 0x000fe40000800000 */
[----:B------:R-:W-:-:S03]  /*6720*/  LOP3.LUT R11, R11, R2, RZ, 0x3c, !PT ;  /* 0x000000020b0b7212 */ /* 0x000fc600078e3cff */
[----:B------:R-:W-:Y:S01]  /*6730*/  IMAD R6, R0, 0x8, R3 ;  /* 0x0000000800067824 */ /* 0x000fe200078e0203 */
[----:B------:R-:W-:Y:S01]  /*6740*/  SHF.L.U32 R5, R11, 0x1f, RZ ;  /* 0x0000001f0b057819 */ /* 0x000fe200000006ff */
[----:B-1----:R-:W-:Y:S06]  /*6750*/  @!P0 BRA `(.L_x_127) ;  /* 0x0000000400008947 */ /* 0x002fec0003800000 */
.L_x_140:
[----:B------:R-:W1:Y:S01]  /*6760*/  SYNCS.PHASECHK.TRANS64.TRYWAIT P0, [R6+URZ], R5 ;  /* 0x00000005060075a7 */ /* 0x000e62000800017f */
[----:B------:R-:W-:-:S05]  /*6770*/  VIADD R0, R0, 0x1 ;  /* 0x0000000100007836 */ /* 0x000fca0000000000 */
[----:B------:R-:W-:-:S04]  /*6780*/  ISETP.NE.AND P1, PT, R0, 0x4, PT ;  /* 0x000000040000780c */ /* 0x000fc80003f25270 */
[----:B------:R-:W-:Y:S02]  /*6790*/  SEL R2, RZ, 0x1, P1 ;  /* 0x00000001ff027807 */ /* 0x000fe40000800000 */
[----:B------:R-:W-:Y:S02]  /*67a0*/  SEL R0, R0, RZ, P1 ;  /* 0x000000ff00007207 */ /* 0x000fe40000800000 */
[----:B------:R-:W-:Y:S01]  /*67b0*/  LOP3.LUT R2, R11, R2, RZ, 0x3c, !PT ;  /* 0x000000020b027212 */ /* 0x000fe200078e3cff */
[----:B-1----:R-:W-:Y:S06]  /*67c0*/  @!P0 BRA `(.L_x_128) ;  /* 0x0000000000f88947 */ /* 0x002fec0003800000 */
.L_x_141:
[----:B------:R-:W-:Y:S01]  /*67d0*/  IMAD R3, R0, 0x8, R3 ;  /* 0x0000000800037824 */ /* 0x000fe200078e0203 */
[----:B------:R-:W-:-:S07]  /*67e0*/  SHF.L.U32 R0, R2, 0x1f, RZ ;  /* 0x0000001f02007819 */ /* 0x000fce00000006ff */
.L_x_129:
[----:B--2---:R2:W3:Y:S02]  /*67f0*/  SYNCS.PHASECHK.TRANS64.TRYWAIT P0, [R3+URZ], R0 ;  /* 0x00000000030075a7 */ /* 0x0044e4000800017f */
[----:B---3--:R-:W-:Y:S05]  /*6800*/  @!P0 NANOSLEEP.SYNCS 0x989680 ;  /* 0x009896800000895d */ /* 0x008fea0003900000 */
[----:B------:R-:W3:Y:S02]  /*6810*/  @!P0 SYNCS.PHASECHK.TRANS64 P0, [R3+URZ], R0 ;  /* 0x00000000030085a7 */ /* 0x000ee4000800007f */
[----:B---3--:R-:W-:Y:S05]  /*6820*/  @!P0 BRA `(.L_x_129) ;  /* 0xfffffffc00f08947 */ /* 0x008fea000383ffff */
.L_x_124:
[----:B------:R-:W-:Y:S05]  /*6830*/  BSYNC B0 ;  /* 0x0000000000007941 */ /* 0x000fea0003800000 */
.L_x_123:
[----:B------:R-:W-:Y:S05]  /*6840*/  EXIT ;  /* 0x000000000000794d */ /* 0x000fea0003800000 */
.L_x_18:
[----:B0-----:R0:W1:Y:S02]  /*6850*/  SYNCS.PHASECHK.TRANS64.TRYWAIT P1, [R16+URZ+-0x8], R13 ;  /* 0xfffff80d100075a7 */ /* 0x001064000802017f */
[----:B-1----:R-:W-:Y:S05]  /*6860*/  @!P1 NANOSLEEP.SYNCS 0x989680 ;  /* 0x009896800000995d */ /* 0x002fea0003900000 */
[----:B------:R-:W1:Y:S02]  /*6870*/  @!P1 SYNCS.PHASECHK.TRANS64 P1, [R16+URZ+-0x8], R13 ;  /* 0xfffff80d100095a7 */ /* 0x000e64000802007f */
[----:B-1----:R-:W-:Y:S05]  /*6880*/  @!P1 BRA `(.L_x_18) ;  /* 0xfffffffc00f09947 */ /* 0x002fea000383ffff */
[----:B------:R-:W-:Y:S05]  /*6890*/  BRA `(.L_x_130) ;  /* 0xffffffac00b87947 */ /* 0x000fea000383ffff */
.L_x_23:
[----:B0-----:R-:W-:-:S04]  /*68a0*/  IMAD.U32 R13, RZ, RZ, UR4 ;  /* 0x00000004ff0d7e24 */ /* 0x001fc8000f8e00ff */
[----:B------:R0:W3:Y:S03]  /*68b0*/  SYNCS.PHASECHK.TRANS64.TRYWAIT P1, [R13+URZ], R12 ;  /* 0x0000000c0d0075a7 */ /* 0x0000e6000802017f */
[----:B---3--:R-:W-:Y:S05]  /*68c0*/  @!P1 NANOSLEEP.SYNCS 0x989680 ;  /* 0x009896800000995d */ /* 0x008fea0003900000 */
[----:B------:R-:W3:Y:S02]  /*68d0*/  @!P1 SYNCS.PHASECHK.TRANS64 P1, [R13+URZ], R12 ;  /* 0x0000000c0d0095a7 */ /* 0x000ee4000802007f */
[----:B---3--:R-:W-:Y:S05]  /*68e0*/  @!P1 BRA `(.L_x_23) ;  /* 0xfffffffc00ec9947 */ /* 0x008fea000383ffff */
[----:B------:R-:W-:Y:S05]  /*68f0*/  BRA `(.L_x_22) ;  /* 0xffffffb000687947 */ /* 0x000fea000383ffff */
.L_x_29:
[----:B-1----:R-:W-:-:S04]  /*6900*/  IMAD.U32 R15, RZ, RZ, UR8 ;  /* 0x00000008ff0f7e24 */ /* 0x002fc8000f8e00ff */
[----:B------:R1:W3:Y:S03]  /*6910*/  SYNCS.PHASECHK.TRANS64.TRYWAIT P1, [R15+URZ], R14 ;  /* 0x0000000e0f0075a7 */ /* 0x0002e6000802017f */
[----:B---3--:R-:W-:Y:S05]  /*6920*/  @!P1 NANOSLEEP.SYNCS 0x989680 ;  /* 0x009896800000995d */ /* 0x008fea0003900000 */
[----:B------:R-:W3:Y:S02]  /*6930*/  @!P1 SYNCS.PHASECHK.TRANS64 P1, [R15+URZ], R14 ;  /* 0x0000000e0f0095a7 */ /* 0x000ee4000802007f */
[----:B---3--:R-:W-:Y:S05]  /*6940*/  @!P1 BRA `(.L_x_29) ;  /* 0xfffffffc00ec9947 */ /* 0x008fea000383ffff */
[----:B------:R-:W-:Y:S05]  /*6950*/  BRA `(.L_x_28) ;  /* 0xffffffb400b07947 */ /* 0x000fea000383ffff */
.L_x_37:
[----:B---3--:R3:W0:Y:S02]  /*6960*/  SYNCS.PHASECHK.TRANS64.TRYWAIT P1, [R16+URZ+0x8], R13 ;  /* 0x0000080d100075a7 */ /* 0x008624000802017f */
[----:B0-----:R-:W-:Y:S05]  /*6970*/  @!P1 NANOSLEEP.SYNCS 0x989680 ;  /* 0x009896800000995d */ /* 0x001fea0003900000 */
[----:B------:R-:W0:Y:S02]  /*6980*/  @!P1 SYNCS.PHASECHK.TRANS64 P1, [R16+URZ+0x8], R13 ;  /* 0x0000080d100095a7 */ /* 0x000e24000802007f */
[----:B0-----:R-:W-:Y:S05]  /*6990*/  @!P1 BRA `(.L_x_37) ;  /* 0xfffffffc00f09947 */ /* 0x001fea000383ffff */
[----:B------:R-:W-:Y:S05]  /*69a0*/  BRA `(.L_x_131) ;  /* 0xffffffbc00b87947 */ /* 0x000fea000383ffff */
.L_x_110:
[----:B------:R-:W-:Y:S01]  /*69b0*/  BSSY B1, `(.L_x_132) ;  /* 0x0000006000017945 */ /* 0x000fe20003800000 */
[----:B------:R-:W-:-:S07]  /*69c0*/  IMAD.MOV.U32 R6, RZ, RZ, -0x1 ;  /* 0xffffffffff067424 */ /* 0x000fce00078e00ff */
[----:B------:R-:W-:Y:S05]  /*69d0*/  WARPSYNC.COLLECTIVE R6, `(.L_x_133) ;  /* 0x00000000060c7348 */ /* 0x000fea0003c00000 */
[----:B------:R-:W-:Y:S02]  /*69e0*/  ELECT P1, UR62, PT ;  /* 0x00000000003e782f */ /* 0x000fe40003820000 */
[----:B------:R-:W-:Y:S01]  /*69f0*/  MOV R6, UR62 ;  /* 0x0000003e00067c02 */ /* 0x000fe20008000f00 */
[----:B------:R-:W-:Y:S10]  /*6a00*/  ENDCOLLECTIVE ;  /* 0x000000000000791b */ /* 0x000ff40003800000 */
.L_x_133:
[----:B------:R-:W-:Y:S05]  /*6a10*/  BSYNC B1 ;  /* 0x0000000000017941 */ /* 0x000fea0003800000 */
.L_x_132:
[----:B------:R-:W-:Y:S05]  /*6a20*/  BRA `(.L_x_134) ;  /* 0xffffffec00f07947 */ /* 0x000fea000383ffff */
.L_x_113:
[----:B0-----:R0:W1:Y:S02]  /*6a30*/  SYNCS.PHASECHK.TRANS64.TRYWAIT P1, [R15+URZ+0x20], R6 ;  /* 0x000020060f0075a7 */ /* 0x001064000802017f */
[----:B-1----:R-:W-:Y:S05]  /*6a40*/  @!P1 NANOSLEEP.SYNCS 0x989680 ;  /* 0x009896800000995d */ /* 0x002fea0003900000 */
[----:B------:R-:W1:Y:S02]  /*6a50*/  @!P1 SYNCS.PHASECHK.TRANS64 P1, [R15+URZ+0x20], R6 ;  /* 0x000020060f0095a7 */ /* 0x000e64000802007f */
[----:B-1----:R-:W-:Y:S05]  /*6a60*/  @!P1 BRA `(.L_x_113) ;  /* 0xfffffffc00f09947 */ /* 0x002fea000383ffff */
[----:B------:R-:W-:Y:S05]  /*6a70*/  BRA `(.L_x_135) ;  /* 0xfffffff0002c7947 */ /* 0x000fea000383ffff */
.L_x_122:
[----:B------:R-:W-:Y:S01]  /*6a80*/  BSSY B0, `(.L_x_136) ;  /* 0x0000006000007945 */ /* 0x000fe20003800000 */
[----:B------:R-:W-:-:S07]  /*6a90*/  IMAD.MOV.U32 R6, RZ, RZ, -0x1 ;  /* 0xffffffffff067424 */ /* 0x000fce00078e00ff */
[----:B------:R-:W-:Y:S05]  /*6aa0*/  WARPSYNC.COLLECTIVE R6, `(.L_x_137) ;  /* 0x00000000060c7348 */ /* 0x000fea0003c00000 */
[----:B------:R-:W-:Y:S02]  /*6ab0*/  ELECT P1, UR62, PT ;  /* 0x00000000003e782f */ /* 0x000fe40003820000 */
[----:B------:R-:W-:Y:S01]  /*6ac0*/  MOV R6, UR62 ;  /* 0x0000003e00067c02 */ /* 0x000fe20008000f00 */
[----:B------:R-:W-:Y:S10]  /*6ad0*/  ENDCOLLECTIVE ;  /* 0x000000000000791b */ /* 0x000ff40003800000 */
.L_x_137:
[----:B------:R-:W-:Y:S05]  /*6ae0*/  BSYNC B0 ;  /* 0x0000000000007941 */ /* 0x000fea0003800000 */
.L_x_136:
[----:B------:R-:W-:Y:S01]  /*6af0*/  PLOP3.LUT P0, PT, P1, PT, PT, 0x80, 0x0 ;  /* 0x000000000000781c */ /* 0x000fe20000f0f070 */
[----:B------:R-:W-:-:S12]  /*6b00*/  BRA `(.L_x_138) ;  /* 0xfffffff800987947 */ /* 0x000fd8000383ffff */
.L_x_126:
[----:B0-----:R0:W1:Y:S02]  /*6b10*/  SYNCS.PHASECHK.TRANS64.TRYWAIT P0, [R5+URZ], R2 ;  /* 0x00000002050075a7 */ /* 0x001064000800017f */
[----:B-1----:R-:W-:Y:S05]  /*6b20*/  @!P0 NANOSLEEP.SYNCS 0x989680 ;  /* 0x009896800000895d */ /* 0x002fea0003900000 */
[----:B------:R-:W1:Y:S02]  /*6b30*/  @!P0 SYNCS.PHASECHK.TRANS64 P0, [R5+URZ], R2 ;  /* 0x00000002050085a7 */ /* 0x000e64000800007f */
[----:B-1----:R-:W-:Y:S05]  /*6b40*/  @!P0 BRA `(.L_x_126) ;  /* 0xfffffffc00f08947 */ /* 0x002fea000383ffff */
[----:B------:R-:W-:Y:S05]  /*6b50*/  BRA `(.L_x_139) ;  /* 0xfffffff800dc7947 */ /* 0x000fea000383ffff */
.L_x_127:
[----:B0-----:R0:W1:Y:S02]  /*6b60*/  SYNCS.PHASECHK.TRANS64.TRYWAIT P0, [R7+URZ], R4 ;  /* 0x00000004070075a7 */ /* 0x001064000800017f */
[----:B-1----:R-:W-:Y:S05]  /*6b70*/  @!P0 NANOSLEEP.SYNCS 0x989680 ;  /* 0x009896800000895d */ /* 0x002fea0003900000 */
[----:B------:R-:W1:Y:S02]  /*6b80*/  @!P0 SYNCS.PHASECHK.TRANS64 P0, [R7+URZ], R4 ;  /* 0x00000004070085a7 */ /* 0x000e64000800007f */
[----:B-1----:R-:W-:Y:S05]  /*6b90*/  @!P0 BRA `(.L_x_127) ;  /* 0xfffffffc00f08947 */ /* 0x002fea000383ffff */
[----:B------:R-:W-:Y:S05]  /*6ba0*/  BRA `(.L_x_140) ;  /* 0xfffffff800ec7947 */ /* 0x000fea000383ffff */
.L_x_128:
[----:B-1----:R1:W2:Y:S02]  /*6bb0*/  SYNCS.PHASECHK.TRANS64.TRYWAIT P0, [R6+URZ], R5 ;  /* 0x00000005060075a7 */ /* 0x0022a4000800017f */
[----:B--2---:R-:W-:Y:S05]  /*6bc0*/  @!P0 NANOSLEEP.SYNCS 0x989680 ;  /* 0x009896800000895d */ /* 0x004fea0003900000 */
[----:B------:R-:W2:Y:S02]  /*6bd0*/  @!P0 SYNCS.PHASECHK.TRANS64 P0, [R6+URZ], R5 ;  /* 0x00000005060085a7 */ /* 0x000ea4000800007f */
[----:B--2---:R-:W-:Y:S05]  /*6be0*/  @!P0 BRA `(.L_x_128) ;  /* 0xfffffffc00f08947 */ /* 0x004fea000383ffff */
[----:B------:R-:W-:Y:S05]  /*6bf0*/  BRA `(.L_x_141) ;  /* 0xfffffff800f47947 */ /* 0x000fea000383ffff */
.L_x_142:
[----:B------:R-:W-:-:S00]  /*6c00*/  BRA `(.L_x_142) ;  /* 0xfffffffc00fc7947 */ /* 0x000fc0000383ffff */
[----:B------:R-:W-:-:S00]  /*6c10*/  NOP ;  /* 0x0000000000007918 */ /* 0x000fc00000000000 */
        /* <DEDUP_REMOVED lines=14> */
.L_x_143:


//--------------------- .nv.shared._ZN7cutlass13device_kernelINS_4gemm6kernel13GemmUniversalIN4cute5tupleIJiiiiEEENS1_10collective13CollectiveMmaINS1_37MainloopSm90TmaGmmaWarpSpecializedFP8ILi4ENS5_IJNS4_1CILi1EEENSA_ILi2EEESB_EEENS1_32KernelTmaWarpSpecializedPingpongEEENS5_IJNSA_ILi64EEESG_NSA_ILi32EEEEEENS_12float_e4m3_tENS5_IJlSB_lEEESJ_SK_NS4_8TiledMMAINS4_8MMA_AtomIJNS4_4SM904GMMA30MMA_64x64x32_F32E4M3E4M3_SS_TNILNSO_7ScaleInE1ELSQ_1EEEEEENS4_6LayoutINS5_IJSB_SB_SB_EEENS5_IJNSA_ILi0EEESV_SV_EEEEENS5_IJNS4_10UnderscoreESY_SY_EEEEENS4_23SM90_TMA_LOAD_MULTICASTENS4_14ComposedLayoutINS4_7SwizzleILi1ELi4ELi3EEENS4_18smem_ptr_flag_bitsILi8EEENST_INS5_IJNSA_ILi8EEESH_EEENS5_IJSH_SB_EEEEEEEvNS4_8identityENS4_13SM90_TMA_LOADES1B_vS1C_EENS_8epilogue10collective6detail29Sm90TmaWarpSpecializedAdapterINS1G_15DefaultEpilogueISJ_SK_SK_NS1F_6thread17LinearCombinationISJ_Li1EffLNS1K_9ScaleType4KindE0ELNS_15FloatRoundStyleE2ESJ_EENS1_15EpilogueDefaultEEEEEvvEEEEvNT_6ParamsE --------------------------
	.section	.nv.shared._ZN7cutlass13device_kernelINS_4gemm6kernel13GemmUniversalIN4cute5tupleIJiiiiEEENS1_10collective13CollectiveMmaINS1_37MainloopSm90TmaGmmaWarpSpecializedFP8ILi4ENS5_IJNS4_1CILi1EEENSA_ILi2EEESB_EEENS1_32KernelTmaWarpSpecializedPingpongEEENS5_IJNSA_ILi64EEESG_NSA_ILi32EEEEEENS_12float_e4m3_tENS5_IJlSB_lEEESJ_SK_NS4_8TiledMMAINS4_8MMA_AtomIJNS4_4SM904GMMA30MMA_64x64x32_F32E4M3E4M3_SS_TNILNSO_7ScaleInE1ELSQ_1EEEEEENS4_6LayoutINS5_IJSB_SB_SB_EEENS5_IJNSA_ILi0EEESV_SV_EEEEENS5_IJNS4_10UnderscoreESY_SY_EEEEENS4_23SM90_TMA_LOAD_MULTICASTENS4_14ComposedLayoutINS4_7SwizzleILi1ELi4ELi3EEENS4_18smem_ptr_flag_bitsILi8EEENST_INS5_IJNSA_ILi8EEESH_EEENS5_IJSH_SB_EEEEEEEvNS4_8identityENS4_13SM90_TMA_LOADES1B_vS1C_EENS_8epilogue10collective6detail29Sm90TmaWarpSpecializedAdapterINS1G_15DefaultEpilogueISJ_SK_SK_NS1F_6thread17LinearCombinationISJ_Li1EffLNS1K_9ScaleType4KindE0ELNS_15FloatRoundStyleE2ESJ_EENS1_15EpilogueDefaultEEEEEvvEEEEvNT_6ParamsE,"aw",@nobits
	.sectionflags	@""
	.align	16
	.zero		1024


//--------------------- .nv.shared.reserved.0     --------------------------
	.section	.nv.shared.reserved.0,"aw",@nobits
	.weak		__nv_reservedSMEM_offset_0_alias
	.size		__nv_reservedSMEM_offset_0_alias, 0, 0
	.other		__nv_reservedSMEM_offset_0_alias,@"STO_CUDA_RESERVED_SHARED STV_DEFAULT"
__nv_reservedSMEM_offset_0_alias:
	.zero		0


//--------------------- .nv.global                --------------------------
	.section	.nv.global,"aw",@nobits
.nv.global:
	.type		_ZN39_INTERNAL_fc8c6880_4_k_cu_a7ec9648_30694cute1_E,@object
	.size		_ZN39_INTERNAL_fc8c6880_4_k_cu_a7ec9648_30694cute1_E,(_ZN39_INTERNAL_fc8c6880_4_k_cu_a7ec9648_30694cuda3std3__45__cpo6cbeginE - _ZN39_INTERNAL_fc8c6880_4_k_cu_a7ec9648_30694cute1_E)
_ZN39_INTERNAL_fc8c6880_4_k_cu_a7ec9648_30694cute1_E:
	.zero		1
	.type		_ZN39_INTERNAL_fc8c6880_4_k_cu_a7ec9648_30694cuda3std3__45__cpo6cbeginE,@object
	.size		_ZN39_INTERNAL_fc8c6880_4_k_cu_a7ec9648_30694cuda3std3__45__cpo6cbeginE,(_ZN39_INTERNAL_fc8c6880_4_k_cu_a7ec9648_30694cuda3std3__48in_placeE - _ZN39_INTERNAL_fc8c6880_4_k_cu_a7ec9648_30694cuda3std3__45__cpo6cbeginE)
_ZN39_INTERNAL_fc8c6880_4_k_cu_a7ec9648_30694cuda3std3__45__cpo6cbeginE:
	.zero		1
	.type		_ZN39_INTERNAL_fc8c6880_4_k_cu_a7ec9648_30694cuda3std3__48in_placeE,@object
	.size		_ZN39_INTERNAL_fc8c6880_4_k_cu_a7ec9648_30694cuda3std3__48in_placeE,(_ZN39_INTERNAL_fc8c6880_4_k_cu_a7ec9648_30694cuda3std6ranges3__45__cpo9iter_moveE - _ZN39_INTERNAL_fc8c6880_4_k_cu_a7ec9648_30694cuda3std3__48in_placeE)
_ZN39_INTERNAL_fc8c6880_4_k_cu_a7ec9648_30694cuda3std3__48in_placeE:
	.zero		1
	.type		_ZN39_INTERNAL_fc8c6880_4_k_cu_a7ec9648_30694cuda3std6ranges3__45__cpo9iter_moveE,@object
	.size		_ZN39_INTERNAL_fc8c6880_4_k_cu_a7ec9648_30694cuda3std6ranges3__45__cpo9iter_moveE,(_ZN39_INTERNAL_fc8c6880_4_k_cu_a7ec9648_30694cuda3std3__45__cpo5beginE - _ZN39_INTERNAL_fc8c6880_4_k_cu_a7ec9648_30694cuda3std6ranges3__45__cpo9iter_moveE)
_ZN39_INTERNAL_fc8c6880_4_k_cu_a7ec9648_30694cuda3std6ranges3__45__cpo9iter_moveE:
	.zero		1
	.type		_ZN39_INTERNAL_fc8c6880_4_k_cu_a7ec9648_30694cuda3std3__45__cpo5beginE,@object
	.size		_ZN39_INTERNAL_fc8c6880_4_k_cu_a7ec9648_30694cuda3std3__45__cpo5beginE,(_ZN39_INTERNAL_fc8c6880_4_k_cu_a7ec9648_30694cuda3std3__441_GLOBAL__N__fc8c6880_4_k_cu_a7ec9648_30696ignoreE - _ZN39_INTERNAL_fc8c6880_4_k_cu_a7ec9648_30694cuda3std3__45__cpo5beginE)
_ZN39_INTERNAL_fc8c6880_4_k_cu_a7ec9648_30694cuda3std3__45__cpo5beginE:
	.zero		1
	.type		_ZN39_INTERNAL_fc8c6880_4_k_cu_a7ec9648_30694cuda3std3__441_GLOBAL__N__fc8c6880_4_k_cu_a7ec9648_30696ignoreE,@object
	.size		_ZN39_INTERNAL_fc8c6880_4_k_cu_a7ec9648_30694cuda3std3__441_GLOBAL__N__fc8c6880_4_k_cu_a7ec9648_30696ignoreE,(_ZN39_INTERNAL_fc8c6880_4_k_cu_a7ec9648_30694cute7productE - _ZN39_INTERNAL_fc8c6880_4_k_cu_a7ec9648_30694cuda3std3__441_GLOBAL__N__fc8c6880_4_k_cu_a7ec9648_30696ignoreE)
_ZN39_INTERNAL_fc8c6880_4_k_cu_a7ec9648_30694cuda3std3__441_GLOBAL__N__fc8c6880_4_k_cu_a7ec9648_30696ignoreE:
	.zero		1
	.type		_ZN39_INTERNAL_fc8c6880_4_k_cu_a7ec9648_30694cute7productE,@object
	.size		_ZN39_INTERNAL_fc8c6880_4_k_cu_a7ec9648_30694cute7productE,(_ZN39_INTERNAL_fc8c6880_4_k_cu_a7ec9648_30694cuda3std3__45__cpo3endE - _ZN39_INTERNAL_fc8c6880_4_k_cu_a7ec9648_30694cute7productE)
_ZN39_INTERNAL_fc8c6880_4_k_cu_a7ec9648_30694cute7productE:
	.zero		1
	.type		_ZN39_INTERNAL_fc8c6880_4_k_cu_a7ec9648_30694cuda3std3__45__cpo3endE,@object
	.size		_ZN39_INTERNAL_fc8c6880_4_k_cu_a7ec9648_30694cuda3std3__45__cpo3endE,(_ZN39_INTERNAL_fc8c6880_4_k_cu_a7ec9648_30694cuda3std3__419piecewise_constructE - _ZN39_INTERNAL_fc8c6880_4_k_cu_a7ec9648_30694cuda3std3__45__cpo3endE)
_ZN39_INTERNAL_fc8c6880_4_k_cu_a7ec9648_30694cuda3std3__45__cpo3endE:
	.zero		1
	.type		_ZN39_INTERNAL_fc8c6880_4_k_cu_a7ec9648_30694cuda3std3__419piecewise_constructE,@object
	.size		_ZN39_INTERNAL_fc8c6880_4_k_cu_a7ec9648_30694cuda3std3__419piecewise_constructE,(_ZN39_INTERNAL_fc8c6880_4_k_cu_a7ec9648_30694cuda3std3__45__cpo4cendE - _ZN39_INTERNAL_fc8c6880_4_k_cu_a7ec9648_30694cuda3std3__419piecewise_constructE)
_ZN39_INTERNAL_fc8c6880_4_k_cu_a7ec9648_30694cuda3std3__419piecewise_constructE:
	.zero		1
	.type		_ZN39_INTERNAL_fc8c6880_4_k_cu_a7ec9648_30694cuda3std3__45__cpo4cendE,@object
	.size		_ZN39_INTERNAL_fc8c6880_4_k_cu_a7ec9648_30694cuda3std3__45__cpo4cendE,(_ZN39_INTERNAL_fc8c6880_4_k_cu_a7ec9648_30694cuda3std6ranges3__45__cpo4swapE - _ZN39_INTERNAL_fc8c6880_4_k_cu_a7ec9648_30694cuda3std3__45__cpo4cendE)
_ZN39_INTERNAL_fc8c6880_4_k_cu_a7ec9648_30694cuda3std3__45__cpo4cendE:
	.zero		1
	.type		_ZN39_INTERNAL_fc8c6880_4_k_cu_a7ec9648_30694cuda3std6ranges3__45__cpo4swapE,@object
	.size		_ZN39_INTERNAL_fc8c6880_4_k_cu_a7ec9648_30694cuda3std6ranges3__45__cpo4swapE,(.L_7 - _ZN39_INTERNAL_fc8c6880_4_k_cu_a7ec9648_30694cuda3std6ranges3__45__cpo4swapE)
_ZN39_INTERNAL_fc8c6880_4_k_cu_a7ec9648_30694cuda3std6ranges3__45__cpo4swapE:
	.zero		1
.L_7:


//--------------------- .nv.constant0._ZN7cutlass13device_kernelINS_4gemm6kernel13GemmUniversalIN4cute5tupleIJiiiiEEENS1_10collective13CollectiveMmaINS1_37MainloopSm90TmaGmmaWarpSpecializedFP8ILi4ENS5_IJNS4_1CILi1EEENSA_ILi2EEESB_EEENS1_32KernelTmaWarpSpecializedPingpongEEENS5_IJNSA_ILi64EEESG_NSA_ILi32EEEEEENS_12float_e4m3_tENS5_IJlSB_lEEESJ_SK_NS4_8TiledMMAINS4_8MMA_AtomIJNS4_4SM904GMMA30MMA_64x64x32_F32E4M3E4M3_SS_TNILNSO_7ScaleInE1ELSQ_1EEEEEENS4_6LayoutINS5_IJSB_SB_SB_EEENS5_IJNSA_ILi0EEESV_SV_EEEEENS5_IJNS4_10UnderscoreESY_SY_EEEEENS4_23SM90_TMA_LOAD_MULTICASTENS4_14ComposedLayoutINS4_7SwizzleILi1ELi4ELi3EEENS4_18smem_ptr_flag_bitsILi8EEENST_INS5_IJNSA_ILi8EEESH_EEENS5_IJSH_SB_EEEEEEEvNS4_8identityENS4_13SM90_TMA_LOADES1B_vS1C_EENS_8epilogue10collective6detail29Sm90TmaWarpSpecializedAdapterINS1G_15DefaultEpilogueISJ_SK_SK_NS1F_6thread17LinearCombinationISJ_Li1EffLNS1K_9ScaleType4KindE0ELNS_15FloatRoundStyleE2ESJ_EENS1_15EpilogueDefaultEEEEEvvEEEEvNT_6ParamsE --------------------------
	.section	.nv.constant0._ZN7cutlass13device_kernelINS_4gemm6kernel13GemmUniversalIN4cute5tupleIJiiiiEEENS1_10collective13CollectiveMmaINS1_37MainloopSm90TmaGmmaWarpSpecializedFP8ILi4ENS5_IJNS4_1CILi1EEENSA_ILi2EEESB_EEENS1_32KernelTmaWarpSpecializedPingpongEEENS5_IJNSA_ILi64EEESG_NSA_ILi32EEEEEENS_12float_e4m3_tENS5_IJlSB_lEEESJ_SK_NS4_8TiledMMAINS4_8MMA_AtomIJNS4_4SM904GMMA30MMA_64x64x32_F32E4M3E4M3_SS_TNILNSO_7ScaleInE1ELSQ_1EEEEEENS4_6LayoutINS5_IJSB_SB_SB_EEENS5_IJNSA_ILi0EEESV_SV_EEEEENS5_IJNS4_10UnderscoreESY_SY_EEEEENS4_23SM90_TMA_LOAD_MULTICASTENS4_14ComposedLayoutINS4_7SwizzleILi1ELi4ELi3EEENS4_18smem_ptr_flag_bitsILi8EEENST_INS5_IJNSA_ILi8EEESH_EEENS5_IJSH_SB_EEEEEEEvNS4_8identityENS4_13SM90_TMA_LOADES1B_vS1C_EENS_8epilogue10collective6detail29Sm90TmaWarpSpecializedAdapterINS1G_15DefaultEpilogueISJ_SK_SK_NS1F_6thread17LinearCombinationISJ_Li1EffLNS1K_9ScaleType4KindE0ELNS_15FloatRoundStyleE2ESJ_EENS1_15EpilogueDefaultEEEEEvvEEEEvNT_6ParamsE,"a",@progbits
	.sectionflags	@""
	.align	4
.nv.constant0._ZN7cutlass13device_kernelINS_4gemm6kernel13GemmUniversalIN4cute5tupleIJiiiiEEENS1_10collective13CollectiveMmaINS1_37MainloopSm90TmaGmmaWarpSpecializedFP8ILi4ENS5_IJNS4_1CILi1EEENSA_ILi2EEESB_EEENS1_32KernelTmaWarpSpecializedPingpongEEENS5_IJNSA_ILi64EEESG_NSA_ILi32EEEEEENS_12float_e4m3_tENS5_IJlSB_lEEESJ_SK_NS4_8TiledMMAINS4_8MMA_AtomIJNS4_4SM904GMMA30MMA_64x64x32_F32E4M3E4M3_SS_TNILNSO_7ScaleInE1ELSQ_1EEEEEENS4_6LayoutINS5_IJSB_SB_SB_EEENS5_IJNSA_ILi0EEESV_SV_EEEEENS5_IJNS4_10UnderscoreESY_SY_EEEEENS4_23SM90_TMA_LOAD_MULTICASTENS4_14ComposedLayoutINS4_7SwizzleILi1ELi4ELi3EEENS4_18smem_ptr_flag_bitsILi8EEENST_INS5_IJNSA_ILi8EEESH_EEENS5_IJSH_SB_EEEEEEEvNS4_8identityENS4_13SM90_TMA_LOADES1B_vS1C_EENS_8epilogue10collective6detail29Sm90TmaWarpSpecializedAdapterINS1G_15DefaultEpilogueISJ_SK_SK_NS1F_6thread17LinearCombinationISJ_Li1EffLNS1K_9ScaleType4KindE0ELNS_15FloatRoundStyleE2ESJ_EENS1_15EpilogueDefaultEEEEEvvEEEEvNT_6ParamsE:
	.zero		1664


//--------------------- SYMBOLS --------------------------

	.type		.nv.reservedSmem.offset0,@object
	.size		.nv.reservedSmem.offset0,0x4
